//
// Generated by NVIDIA NVVM Compiler
//
// Compiler Build ID: CL-36424714
// Cuda compilation tools, release 13.0, V13.0.88
// Based on NVVM 20.0.0
//

.version 9.0
.target sm_100
.address_size 64

	// .globl	_Z9dftKernelPKfP9Complessoi

.visible .entry _Z9dftKernelPKfP9Complessoi(
	.param .u64 .ptr .align 1 _Z9dftKernelPKfP9Complessoi_param_0,
	.param .u64 .ptr .align 1 _Z9dftKernelPKfP9Complessoi_param_1,
	.param .u32 _Z9dftKernelPKfP9Complessoi_param_2
)
{
	.reg .pred 	%p<4>;
	.reg .b32 	%r<19>;
	.reg .b32 	%f<92>;
	.reg .b64 	%rd<9>;
	.reg .b64 	%fd<5>;

	ld.param.u64 	%rd3, [_Z9dftKernelPKfP9Complessoi_param_0];
	ld.param.u64 	%rd4, [_Z9dftKernelPKfP9Complessoi_param_1];
	ld.param.u32 	%r4, [_Z9dftKernelPKfP9Complessoi_param_2];
	mov.u32 	%r5, %ctaid.x;
	mov.u32 	%r6, %ntid.x;
	mov.u32 	%r7, %tid.x;
	mad.lo.s32 	%r1, %r5, %r6, %r7;
	setp.ge.s32 	%p1, %r1, %r4;
	@%p1 bra 	$L__BB0_5;
	cvta.to.global.u64 	%rd5, %rd4;
	mul.wide.s32 	%rd6, %r1, 8;
	add.s64 	%rd1, %rd5, %rd6;
	mov.f32 	%f90, 0f00000000;
	st.global.v2.f32 	[%rd1], {%f90, %f90};
	setp.lt.s32 	%p2, %r4, 1;
	mov.f32 	%f91, %f90;
	@%p2 bra 	$L__BB0_4;
	cvt.rn.f64.s32 	%fd1, %r4;
	cvt.rn.f64.s32 	%fd2, %r1;
	mul.f64 	%fd3, %fd2, 0d401921FB54442D18;
	div.rn.f64 	%fd4, %fd3, %fd1;
	cvt.rn.f32.f64 	%f1, %fd4;
	cvta.to.global.u64 	%rd2, %rd3;
	mov.f32 	%f91, 0f00000000;
	mov.b32 	%r18, 0;
	mov.f32 	%f90, %f91;
$L__BB0_3:
	cvt.rn.f32.u32 	%f10, %r18;
	mul.f32 	%f11, %f1, %f10;
	sin.approx.f32 	%f12, %f11;
	cos.approx.f32 	%f13, %f11;
	mul.wide.u32 	%rd7, %r18, 4;
	add.s64 	%rd8, %rd2, %rd7;
	ld.global.f32 	%f14, [%rd8];
	fma.rn.f32 	%f15, %f14, %f13, %f90;
	neg.f32 	%f16, %f14;
	fma.rn.f32 	%f17, %f16, %f12, %f91;
	add.s32 	%r9, %r18, 1;
	cvt.rn.f32.u32 	%f18, %r9;
	mul.f32 	%f19, %f1, %f18;
	sin.approx.f32 	%f20, %f19;
	cos.approx.f32 	%f21, %f19;
	ld.global.f32 	%f22, [%rd8+4];
	fma.rn.f32 	%f23, %f22, %f21, %f15;
	neg.f32 	%f24, %f22;
	fma.rn.f32 	%f25, %f24, %f20, %f17;
	add.s32 	%r10, %r18, 2;
	cvt.rn.f32.u32 	%f26, %r10;
	mul.f32 	%f27, %f1, %f26;
	sin.approx.f32 	%f28, %f27;
	cos.approx.f32 	%f29, %f27;
	ld.global.f32 	%f30, [%rd8+8];
	fma.rn.f32 	%f31, %f30, %f29, %f23;
	neg.f32 	%f32, %f30;
	fma.rn.f32 	%f33, %f32, %f28, %f25;
	add.s32 	%r11, %r18, 3;
	cvt.rn.f32.u32 	%f34, %r11;
	mul.f32 	%f35, %f1, %f34;
	sin.approx.f32 	%f36, %f35;
	cos.approx.f32 	%f37, %f35;
	ld.global.f32 	%f38, [%rd8+12];
	fma.rn.f32 	%f39, %f38, %f37, %f31;
	neg.f32 	%f40, %f38;
	fma.rn.f32 	%f41, %f40, %f36, %f33;
	add.s32 	%r12, %r18, 4;
	cvt.rn.f32.u32 	%f42, %r12;
	mul.f32 	%f43, %f1, %f42;
	sin.approx.f32 	%f44, %f43;
	cos.approx.f32 	%f45, %f43;
	ld.global.f32 	%f46, [%rd8+16];
	fma.rn.f32 	%f47, %f46, %f45, %f39;
	neg.f32 	%f48, %f46;
	fma.rn.f32 	%f49, %f48, %f44, %f41;
	add.s32 	%r13, %r18, 5;
	cvt.rn.f32.u32 	%f50, %r13;
	mul.f32 	%f51, %f1, %f50;
	sin.approx.f32 	%f52, %f51;
	cos.approx.f32 	%f53, %f51;
	ld.global.f32 	%f54, [%rd8+20];
	fma.rn.f32 	%f55, %f54, %f53, %f47;
	neg.f32 	%f56, %f54;
	fma.rn.f32 	%f57, %f56, %f52, %f49;
	add.s32 	%r14, %r18, 6;
	cvt.rn.f32.u32 	%f58, %r14;
	mul.f32 	%f59, %f1, %f58;
	sin.approx.f32 	%f60, %f59;
	cos.approx.f32 	%f61, %f59;
	ld.global.f32 	%f62, [%rd8+24];
	fma.rn.f32 	%f63, %f62, %f61, %f55;
	neg.f32 	%f64, %f62;
	fma.rn.f32 	%f65, %f64, %f60, %f57;
	add.s32 	%r15, %r18, 7;
	cvt.rn.f32.u32 	%f66, %r15;
	mul.f32 	%f67, %f1, %f66;
	sin.approx.f32 	%f68, %f67;
	cos.approx.f32 	%f69, %f67;
	ld.global.f32 	%f70, [%rd8+28];
	fma.rn.f32 	%f71, %f70, %f69, %f63;
	neg.f32 	%f72, %f70;
	fma.rn.f32 	%f73, %f72, %f68, %f65;
	add.s32 	%r16, %r18, 8;
	cvt.rn.f32.u32 	%f74, %r16;
	mul.f32 	%f75, %f1, %f74;
	sin.approx.f32 	%f76, %f75;
	cos.approx.f32 	%f77, %f75;
	ld.global.f32 	%f78, [%rd8+32];
	fma.rn.f32 	%f79, %f78, %f77, %f71;
	neg.f32 	%f80, %f78;
	fma.rn.f32 	%f81, %f80, %f76, %f73;
	add.s32 	%r17, %r18, 9;
	cvt.rn.f32.u32 	%f82, %r17;
	mul.f32 	%f83, %f1, %f82;
	sin.approx.f32 	%f84, %f83;
	cos.approx.f32 	%f85, %f83;
	ld.global.f32 	%f86, [%rd8+36];
	fma.rn.f32 	%f90, %f86, %f85, %f79;
	neg.f32 	%f87, %f86;
	fma.rn.f32 	%f91, %f87, %f84, %f81;
	add.s32 	%r18, %r18, 10;
	setp.lt.s32 	%p3, %r18, %r4;
	@%p3 bra 	$L__BB0_3;
$L__BB0_4:
	st.global.v2.f32 	[%rd1], {%f90, %f91};
$L__BB0_5:
	ret;

}
	// .globl	_Z6filtroP9Complessoiii
.visible .entry _Z6filtroP9Complessoiii(
	.param .u64 .ptr .align 1 _Z6filtroP9Complessoiii_param_0,
	.param .u32 _Z6filtroP9Complessoiii_param_1,
	.param .u32 _Z6filtroP9Complessoiii_param_2,
	.param .u32 _Z6filtroP9Complessoiii_param_3
)
{
	.reg .pred 	%p<5>;
	.reg .b32 	%r<12>;
	.reg .b32 	%f<2>;
	.reg .b64 	%rd<5>;

	ld.param.u64 	%rd1, [_Z6filtroP9Complessoiii_param_0];
	ld.param.u32 	%r2, [_Z6filtroP9Complessoiii_param_1];
	ld.param.u32 	%r3, [_Z6filtroP9Complessoiii_param_2];
	ld.param.u32 	%r4, [_Z6filtroP9Complessoiii_param_3];
	mov.u32 	%r5, %ctaid.x;
	mov.u32 	%r6, %ntid.x;
	mov.u32 	%r7, %tid.x;
	mad.lo.s32 	%r1, %r5, %r6, %r7;
	setp.ge.s32 	%p1, %r1, %r2;
	@%p1 bra 	$L__BB1_3;
	mul.lo.s32 	%r8, %r3, %r2;
	div.s32 	%r9, %r8, %r4;
	setp.le.s32 	%p2, %r1, %r9;
	sub.s32 	%r11, %r2, %r9;
	setp.ge.s32 	%p3, %r1, %r11;
	or.pred  	%p4, %p2, %p3;
	@%p4 bra 	$L__BB1_3;
	cvta.to.global.u64 	%rd2, %rd1;
	mul.wide.s32 	%rd3, %r1, 8;
	add.s64 	%rd4, %rd2, %rd3;
	mov.f32 	%f1, 0f00000000;
	st.global.v2.f32 	[%rd4], {%f1, %f1};
$L__BB1_3:
	ret;

}
	// .globl	_Z10idftKernelPK9ComplessoPfi
.visible .entry _Z10idftKernelPK9ComplessoPfi(
	.param .u64 .ptr .align 1 _Z10idftKernelPK9ComplessoPfi_param_0,
	.param .u64 .ptr .align 1 _Z10idftKernelPK9ComplessoPfi_param_1,
	.param .u32 _Z10idftKernelPK9ComplessoPfi_param_2
)
{
	.reg .pred 	%p<4>;
	.reg .b32 	%r<20>;
	.reg .b32 	%f<100>;
	.reg .b64 	%rd<9>;
	.reg .b64 	%fd<5>;

	ld.param.u64 	%rd3, [_Z10idftKernelPK9ComplessoPfi_param_0];
	ld.param.u64 	%rd4, [_Z10idftKernelPK9ComplessoPfi_param_1];
	ld.param.u32 	%r4, [_Z10idftKernelPK9ComplessoPfi_param_2];
	mov.u32 	%r5, %ctaid.x;
	mov.u32 	%r6, %ntid.x;
	mov.u32 	%r7, %tid.x;
	mad.lo.s32 	%r1, %r5, %r6, %r7;
	setp.ge.s32 	%p1, %r1, %r4;
	@%p1 bra 	$L__BB2_5;
	cvta.to.global.u64 	%rd5, %rd4;
	mul.wide.s32 	%rd6, %r1, 4;
	add.s64 	%rd1, %rd5, %rd6;
	mov.b32 	%r8, 0;
	st.global.u32 	[%rd1], %r8;
	setp.lt.s32 	%p2, %r4, 1;
	mov.f32 	%f99, 0f00000000;
	@%p2 bra 	$L__BB2_4;
	cvt.rn.f64.s32 	%fd1, %r4;
	cvt.rn.f64.s32 	%fd2, %r1;
	mul.f64 	%fd3, %fd2, 0d401921FB54442D18;
	div.rn.f64 	%fd4, %fd3, %fd1;
	cvt.rn.f32.f64 	%f1, %fd4;
	cvta.to.global.u64 	%rd2, %rd3;
	mov.b32 	%r19, 0;
	mov.f32 	%f99, 0f00000000;
$L__BB2_3:
	cvt.rn.f32.u32 	%f7, %r19;
	mul.f32 	%f8, %f1, %f7;
	sin.approx.f32 	%f9, %f8;
	cos.approx.f32 	%f10, %f8;
	mul.wide.u32 	%rd7, %r19, 8;
	add.s64 	%rd8, %rd2, %rd7;
	ld.global.f32 	%f11, [%rd8];
	fma.rn.f32 	%f12, %f11, %f10, %f99;
	st.global.f32 	[%rd1], %f12;
	ld.global.f32 	%f13, [%rd8+4];
	neg.f32 	%f14, %f13;
	fma.rn.f32 	%f15, %f14, %f9, %f12;
	st.global.f32 	[%rd1], %f15;
	add.s32 	%r10, %r19, 1;
	cvt.rn.f32.u32 	%f16, %r10;
	mul.f32 	%f17, %f1, %f16;
	sin.approx.f32 	%f18, %f17;
	cos.approx.f32 	%f19, %f17;
	ld.global.f32 	%f20, [%rd8+8];
	fma.rn.f32 	%f21, %f20, %f19, %f15;
	st.global.f32 	[%rd1], %f21;
	ld.global.f32 	%f22, [%rd8+12];
	neg.f32 	%f23, %f22;
	fma.rn.f32 	%f24, %f23, %f18, %f21;
	st.global.f32 	[%rd1], %f24;
	add.s32 	%r11, %r19, 2;
	cvt.rn.f32.u32 	%f25, %r11;
	mul.f32 	%f26, %f1, %f25;
	sin.approx.f32 	%f27, %f26;
	cos.approx.f32 	%f28, %f26;
	ld.global.f32 	%f29, [%rd8+16];
	fma.rn.f32 	%f30, %f29, %f28, %f24;
	st.global.f32 	[%rd1], %f30;
	ld.global.f32 	%f31, [%rd8+20];
	neg.f32 	%f32, %f31;
	fma.rn.f32 	%f33, %f32, %f27, %f30;
	st.global.f32 	[%rd1], %f33;
	add.s32 	%r12, %r19, 3;
	cvt.rn.f32.u32 	%f34, %r12;
	mul.f32 	%f35, %f1, %f34;
	sin.approx.f32 	%f36, %f35;
	cos.approx.f32 	%f37, %f35;
	ld.global.f32 	%f38, [%rd8+24];
	fma.rn.f32 	%f39, %f38, %f37, %f33;
	st.global.f32 	[%rd1], %f39;
	ld.global.f32 	%f40, [%rd8+28];
	neg.f32 	%f41, %f40;
	fma.rn.f32 	%f42, %f41, %f36, %f39;
	st.global.f32 	[%rd1], %f42;
	add.s32 	%r13, %r19, 4;
	cvt.rn.f32.u32 	%f43, %r13;
	mul.f32 	%f44, %f1, %f43;
	sin.approx.f32 	%f45, %f44;
	cos.approx.f32 	%f46, %f44;
	ld.global.f32 	%f47, [%rd8+32];
	fma.rn.f32 	%f48, %f47, %f46, %f42;
	st.global.f32 	[%rd1], %f48;
	ld.global.f32 	%f49, [%rd8+36];
	neg.f32 	%f50, %f49;
	fma.rn.f32 	%f51, %f50, %f45, %f48;
	st.global.f32 	[%rd1], %f51;
	add.s32 	%r14, %r19, 5;
	cvt.rn.f32.u32 	%f52, %r14;
	mul.f32 	%f53, %f1, %f52;
	sin.approx.f32 	%f54, %f53;
	cos.approx.f32 	%f55, %f53;
	ld.global.f32 	%f56, [%rd8+40];
	fma.rn.f32 	%f57, %f56, %f55, %f51;
	st.global.f32 	[%rd1], %f57;
	ld.global.f32 	%f58, [%rd8+44];
	neg.f32 	%f59, %f58;
	fma.rn.f32 	%f60, %f59, %f54, %f57;
	st.global.f32 	[%rd1], %f60;
	add.s32 	%r15, %r19, 6;
	cvt.rn.f32.u32 	%f61, %r15;
	mul.f32 	%f62, %f1, %f61;
	sin.approx.f32 	%f63, %f62;
	cos.approx.f32 	%f64, %f62;
	ld.global.f32 	%f65, [%rd8+48];
	fma.rn.f32 	%f66, %f65, %f64, %f60;
	st.global.f32 	[%rd1], %f66;
	ld.global.f32 	%f67, [%rd8+52];
	neg.f32 	%f68, %f67;
	fma.rn.f32 	%f69, %f68, %f63, %f66;
	st.global.f32 	[%rd1], %f69;
	add.s32 	%r16, %r19, 7;
	cvt.rn.f32.u32 	%f70, %r16;
	mul.f32 	%f71, %f1, %f70;
	sin.approx.f32 	%f72, %f71;
	cos.approx.f32 	%f73, %f71;
	ld.global.f32 	%f74, [%rd8+56];
	fma.rn.f32 	%f75, %f74, %f73, %f69;
	st.global.f32 	[%rd1], %f75;
	ld.global.f32 	%f76, [%rd8+60];
	neg.f32 	%f77, %f76;
	fma.rn.f32 	%f78, %f77, %f72, %f75;
	st.global.f32 	[%rd1], %f78;
	add.s32 	%r17, %r19, 8;
	cvt.rn.f32.u32 	%f79, %r17;
	mul.f32 	%f80, %f1, %f79;
	sin.approx.f32 	%f81, %f80;
	cos.approx.f32 	%f82, %f80;
	ld.global.f32 	%f83, [%rd8+64];
	fma.rn.f32 	%f84, %f83, %f82, %f78;
	st.global.f32 	[%rd1], %f84;
	ld.global.f32 	%f85, [%rd8+68];
	neg.f32 	%f86, %f85;
	fma.rn.f32 	%f87, %f86, %f81, %f84;
	st.global.f32 	[%rd1], %f87;
	add.s32 	%r18, %r19, 9;
	cvt.rn.f32.u32 	%f88, %r18;
	mul.f32 	%f89, %f1, %f88;
	sin.approx.f32 	%f90, %f89;
	cos.approx.f32 	%f91, %f89;
	ld.global.f32 	%f92, [%rd8+72];
	fma.rn.f32 	%f93, %f92, %f91, %f87;
	st.global.f32 	[%rd1], %f93;
	ld.global.f32 	%f94, [%rd8+76];
	neg.f32 	%f95, %f94;
	fma.rn.f32 	%f99, %f95, %f90, %f93;
	st.global.f32 	[%rd1], %f99;
	add.s32 	%r19, %r19, 10;
	setp.lt.s32 	%p3, %r19, %r4;
	@%p3 bra 	$L__BB2_3;
$L__BB2_4:
	cvt.rn.f32.s32 	%f96, %r4;
	div.rn.f32 	%f97, %f99, %f96;
	st.global.f32 	[%rd1], %f97;
$L__BB2_5:
	ret;

}


// ===== COMPILED SASS (sm_100) =====

	.target	sm_100

	.elftype	@"ET_EXEC"


//--------------------- .note.nv.tkinfo           --------------------------
	.section	.note.nv.tkinfo,"",@"SHT_NOTE"
	.sectionflags	@"SHF_NOTE_NV_TKINFO"
	.tkinfo
        /*0018*/ 	.word	0x00000002
        /*0030*/ 	.string	""
        /*0030*/ 	.string	"ptxas"
        /*0030*/ 	.string	"Cuda compilation tools, release 13.0, V13.0.88"
        /*0030*/ 	.string	"Build cuda_13.0.r13.0/compiler.36424714_0"
        /*0030*/ 	.string	"-arch sm_100 -m 64 "



//--------------------- .note.nv.cuinfo           --------------------------
	.section	.note.nv.cuinfo,"",@"SHT_NOTE"
	.sectionflags	@"SHF_NOTE_NV_CUINFO"
        /*0018*/ 	.short	0x0002
        /*001a*/ 	.short	0x0064
        /*001c*/ 	.short	0x0082
	.zero		2


//--------------------- .nv.info                  --------------------------
	.section	.nv.info,"",@"SHT_CUDA_INFO"
	.align	4


	//----- nvinfo : EIATTR_REGCOUNT
	.align		4
        /*0000*/ 	.byte	0x04, 0x2f
        /*0002*/ 	.short	(.L_1 - .L_0)
	.align		4
.L_0:
        /*0004*/ 	.word	index@(_Z9dftKernelPKfP9Complessoi)
        /*0008*/ 	.word	0x00000020


	//----- nvinfo : EIATTR_FRAME_SIZE
	.align		4
.L_1:
        /*000c*/ 	.byte	0x04, 0x11
        /*000e*/ 	.short	(.L_3 - .L_2)
	.align		4
.L_2:
        /*0010*/ 	.word	index@($__internal_2_$__cuda_sm20_div_rn_f64_full)
        /*0014*/ 	.word	0x00000000


	//----- nvinfo : EIATTR_FRAME_SIZE
	.align		4
.L_3:
        /*0018*/ 	.byte	0x04, 0x11
        /*001a*/ 	.short	(.L_5 - .L_4)
	.align		4
.L_4:
        /*001c*/ 	.word	index@(_Z9dftKernelPKfP9Complessoi)
        /*0020*/ 	.word	0x00000000


	//----- nvinfo : EIATTR_REGCOUNT
	.align		4
.L_5:
        /*0024*/ 	.byte	0x04, 0x2f
        /*0026*/ 	.short	(.L_7 - .L_6)
	.align		4
.L_6:
        /*0028*/ 	.word	index@(_Z6filtroP9Complessoiii)
        /*002c*/ 	.word	0x0000000e


	//----- nvinfo : EIATTR_FRAME_SIZE
	.align		4
.L_7:
        /*0030*/ 	.byte	0x04, 0x11
        /*0032*/ 	.short	(.L_9 - .L_8)
	.align		4
.L_8:
        /*0034*/ 	.word	index@(_Z6filtroP9Complessoiii)
        /*0038*/ 	.word	0x00000000


	//----- nvinfo : EIATTR_REGCOUNT
	.align		4
.L_9:
        /*003c*/ 	.byte	0x04, 0x2f
        /*003e*/ 	.short	(.L_11 - .L_10)
	.align		4
.L_10:
        /*0040*/ 	.word	index@(_Z10idftKernelPK9ComplessoPfi)
        /*0044*/ 	.word	0x0000001a


	//----- nvinfo : EIATTR_FRAME_SIZE
	.align		4
.L_11:
        /*0048*/ 	.byte	0x04, 0x11
        /*004a*/ 	.short	(.L_13 - .L_12)
	.align		4
.L_12:
        /*004c*/ 	.word	index@($__internal_1_$__cuda_sm3x_div_rn_noftz_f32_slowpath)
        /*0050*/ 	.word	0x00000000


	//----- nvinfo : EIATTR_FRAME_SIZE
	.align		4
.L_13:
        /*0054*/ 	.byte	0x04, 0x11
        /*0056*/ 	.short	(.L_15 - .L_14)
	.align		4
.L_14:
        /*0058*/ 	.word	index@($__internal_0_$__cuda_sm20_div_rn_f64_full)
        /*005c*/ 	.word	0x00000000


	//----- nvinfo : EIATTR_FRAME_SIZE
	.align		4
.L_15:
        /*0060*/ 	.byte	0x04, 0x11
        /*0062*/ 	.short	(.L_17 - .L_16)
	.align		4
.L_16:
        /*0064*/ 	.word	index@(_Z10idftKernelPK9ComplessoPfi)
        /*0068*/ 	.word	0x00000000


	//----- nvinfo : EIATTR_MIN_STACK_SIZE
	.align		4
.L_17:
        /*006c*/ 	.byte	0x04, 0x12
        /*006e*/ 	.short	(.L_19 - .L_18)
	.align		4
.L_18:
        /*0070*/ 	.word	index@(_Z10idftKernelPK9ComplessoPfi)
        /*0074*/ 	.word	0x00000000


	//----- nvinfo : EIATTR_MIN_STACK_SIZE
	.align		4
.L_19:
        /*0078*/ 	.byte	0x04, 0x12
        /*007a*/ 	.short	(.L_21 - .L_20)
	.align		4
.L_20:
        /*007c*/ 	.word	index@(_Z6filtroP9Complessoiii)
        /*0080*/ 	.word	0x00000000


	//----- nvinfo : EIATTR_MIN_STACK_SIZE
	.align		4
.L_21:
        /*0084*/ 	.byte	0x04, 0x12
        /*0086*/ 	.short	(.L_23 - .L_22)
	.align		4
.L_22:
        /*0088*/ 	.word	index@(_Z9dftKernelPKfP9Complessoi)
        /*008c*/ 	.word	0x00000000
.L_23:


//--------------------- .nv.compat                --------------------------
	.section	.nv.compat,"",@"SHT_CUDA_COMPAT_INFO"
	.align	4
        /*0000*/ 	.byte	0x02, 0x09, 0x00, 0x00, 0x02, 0x02, 0x01, 0x00, 0x02, 0x05, 0x05, 0x00, 0x03, 0x07, 0x01, 0x01
        /*0010*/ 	.byte	0x02, 0x03, 0x00, 0x00, 0x02, 0x06, 0x01, 0x00, 0x04, 0x0b, 0x08, 0x00, 0x01, 0x00, 0x00, 0x00
        /*0020*/ 	.byte	0x00, 0x00, 0x00, 0x00


//--------------------- .nv.info._Z10idftKernelPK9ComplessoPfi --------------------------
	.section	.nv.info._Z10idftKernelPK9ComplessoPfi,"",@"SHT_CUDA_INFO"
	.sectionflags	@""
	.align	4


	//----- nvinfo : EIATTR_CUDA_API_VERSION
	.align		4
        /*0000*/ 	.byte	0x04, 0x37
        /*0002*/ 	.short	(.L_25 - .L_24)
.L_24:
        /*0004*/ 	.word	0x00000082


	//----- nvinfo : EIATTR_KPARAM_INFO
	.align		4
.L_25:
        /*0008*/ 	.byte	0x04, 0x17
        /*000a*/ 	.short	(.L_27 - .L_26)
.L_26:
        /*000c*/ 	.word	0x00000000
        /*0010*/ 	.short	0x0002
        /*0012*/ 	.short	0x0010
        /*0014*/ 	.byte	0x00, 0xf0, 0x11, 0x00


	//----- nvinfo : EIATTR_KPARAM_INFO
	.align		4
.L_27:
        /*0018*/ 	.byte	0x04, 0x17
        /*001a*/ 	.short	(.L_29 - .L_28)
.L_28:
        /*001c*/ 	.word	0x00000000
        /*0020*/ 	.short	0x0001
        /*0022*/ 	.short	0x0008
        /*0024*/ 	.byte	0x00, 0xf5, 0x21, 0x00


	//----- nvinfo : EIATTR_KPARAM_INFO
	.align		4
.L_29:
        /*0028*/ 	.byte	0x04, 0x17
        /*002a*/ 	.short	(.L_31 - .L_30)
.L_30:
        /*002c*/ 	.word	0x00000000
        /*0030*/ 	.short	0x0000
        /*0032*/ 	.short	0x0000
        /*0034*/ 	.byte	0x00, 0xf5, 0x21, 0x00


	//----- nvinfo : EIATTR_SPARSE_MMA_MASK
	.align		4
.L_31:
        /*0038*/ 	.byte	0x03, 0x50
        /*003a*/ 	.short	0x0000


	//----- nvinfo : EIATTR_MAXREG_COUNT
	.align		4
        /*003c*/ 	.byte	0x03, 0x1b
        /*003e*/ 	.short	0x00ff


	//----- nvinfo : EIATTR_MERCURY_ISA_VERSION
	.align		4
        /*0040*/ 	.byte	0x03, 0x5f
        /*0042*/ 	.short	0x0101


	//----- nvinfo : EIATTR_VRC_CTA_INIT_COUNT
	.align		4
        /*0044*/ 	.byte	0x02, 0x4a
	.zero		1
	.zero		1


	//----- nvinfo : EIATTR_EXIT_INSTR_OFFSETS
	.align		4
        /*0048*/ 	.byte	0x04, 0x1c
        /*004a*/ 	.short	(.L_33 - .L_32)


	//   ....[0]....
.L_32:
        /*004c*/ 	.word	0x00000070


	//   ....[1]....
        /*0050*/ 	.word	0x00000b80


	//----- nvinfo : EIATTR_CRS_STACK_SIZE
	.align		4
.L_33:
        /*0054*/ 	.byte	0x04, 0x1e
        /*0056*/ 	.short	(.L_35 - .L_34)
.L_34:
        /*0058*/ 	.word	0x00000000


	//----- nvinfo : EIATTR_CBANK_PARAM_SIZE
	.align		4
.L_35:
        /*005c*/ 	.byte	0x03, 0x19
        /*005e*/ 	.short	0x0014


	//----- nvinfo : EIATTR_PARAM_CBANK
	.align		4
        /*0060*/ 	.byte	0x04, 0x0a
        /*0062*/ 	.short	(.L_37 - .L_36)
	.align		4
.L_36:
        /*0064*/ 	.word	index@(.nv.constant0._Z10idftKernelPK9ComplessoPfi)
        /*0068*/ 	.short	0x0380
        /*006a*/ 	.short	0x0014


	//----- nvinfo : EIATTR_SW_WAR
	.align		4
.L_37:
        /*006c*/ 	.byte	0x04, 0x36
        /*006e*/ 	.short	(.L_39 - .L_38)
.L_38:
        /*0070*/ 	.word	0x00000008
.L_39:


//--------------------- .nv.info._Z6filtroP9Complessoiii --------------------------
	.section	.nv.info._Z6filtroP9Complessoiii,"",@"SHT_CUDA_INFO"
	.sectionflags	@""
	.align	4


	//----- nvinfo : EIATTR_CUDA_API_VERSION
	.align		4
        /*0000*/ 	.byte	0x04, 0x37
        /*0002*/ 	.short	(.L_41 - .L_40)
.L_40:
        /*0004*/ 	.word	0x00000082


	//----- nvinfo : EIATTR_KPARAM_INFO
	.align		4
.L_41:
        /*0008*/ 	.byte	0x04, 0x17
        /*000a*/ 	.short	(.L_43 - .L_42)
.L_42:
        /*000c*/ 	.word	0x00000000
        /*0010*/ 	.short	0x0003
        /*0012*/ 	.short	0x0010
        /*0014*/ 	.byte	0x00, 0xf0, 0x11, 0x00


	//----- nvinfo : EIATTR_KPARAM_INFO
	.align		4
.L_43:
        /*0018*/ 	.byte	0x04, 0x17
        /*001a*/ 	.short	(.L_45 - .L_44)
.L_44:
        /*001c*/ 	.word	0x00000000
        /*0020*/ 	.short	0x0002
        /*0022*/ 	.short	0x000c
        /*0024*/ 	.byte	0x00, 0xf0, 0x11, 0x00


	//----- nvinfo : EIATTR_KPARAM_INFO
	.align		4
.L_45:
        /*0028*/ 	.byte	0x04, 0x17
        /*002a*/ 	.short	(.L_47 - .L_46)
.L_46:
        /*002c*/ 	.word	0x00000000
        /*0030*/ 	.short	0x0001
        /*0032*/ 	.short	0x0008
        /*0034*/ 	.byte	0x00, 0xf0, 0x11, 0x00


	//----- nvinfo : EIATTR_KPARAM_INFO
	.align		4
.L_47:
        /*0038*/ 	.byte	0x04, 0x17
        /*003a*/ 	.short	(.L_49 - .L_48)
.L_48:
        /*003c*/ 	.word	0x00000000
        /*0040*/ 	.short	0x0000
        /*0042*/ 	.short	0x0000
        /*0044*/ 	.byte	0x00, 0xf5, 0x21, 0x00


	//----- nvinfo : EIATTR_SPARSE_MMA_MASK
	.align		4
.L_49:
        /*0048*/ 	.byte	0x03, 0x50
        /*004a*/ 	.short	0x0000


	//----- nvinfo : EIATTR_MAXREG_COUNT
	.align		4
        /*004c*/ 	.byte	0x03, 0x1b
        /*004e*/ 	.short	0x00ff


	//----- nvinfo : EIATTR_MERCURY_ISA_VERSION
	.align		4
        /*0050*/ 	.byte	0x03, 0x5f
        /*0052*/ 	.short	0x0101


	//----- nvinfo : EIATTR_VRC_CTA_INIT_COUNT
	.align		4
        /*0054*/ 	.byte	0x02, 0x4a
	.zero		1
	.zero		1


	//----- nvinfo : EIATTR_EXIT_INSTR_OFFSETS
	.align		4
        /*0058*/ 	.byte	0x04, 0x1c
        /*005a*/ 	.short	(.L_51 - .L_50)


	//   ....[0]....
.L_50:
        /*005c*/ 	.word	0x00000070


	//   ....[1]....
        /*0060*/ 	.word	0x00000250


	//   ....[2]....
        /*0064*/ 	.word	0x000002a0


	//----- nvinfo : EIATTR_CBANK_PARAM_SIZE
	.align		4
.L_51:
        /*0068*/ 	.byte	0x03, 0x19
        /*006a*/ 	.short	0x0014


	//----- nvinfo : EIATTR_PARAM_CBANK
	.align		4
        /*006c*/ 	.byte	0x04, 0x0a
        /*006e*/ 	.short	(.L_53 - .L_52)
	.align		4
.L_52:
        /*0070*/ 	.word	index@(.nv.constant0._Z6filtroP9Complessoiii)
        /*0074*/ 	.short	0x0380
        /*0076*/ 	.short	0x0014


	//----- nvinfo : EIATTR_SW_WAR
	.align		4
.L_53:
        /*0078*/ 	.byte	0x04, 0x36
        /*007a*/ 	.short	(.L_55 - .L_54)
.L_54:
        /*007c*/ 	.word	0x00000008
.L_55:


//--------------------- .nv.info._Z9dftKernelPKfP9Complessoi --------------------------
	.section	.nv.info._Z9dftKernelPKfP9Complessoi,"",@"SHT_CUDA_INFO"
	.sectionflags	@""
	.align	4


	//----- nvinfo : EIATTR_CUDA_API_VERSION
	.align		4
        /*0000*/ 	.byte	0x04, 0x37
        /*0002*/ 	.short	(.L_57 - .L_56)
.L_56:
        /*0004*/ 	.word	0x00000082


	//----- nvinfo : EIATTR_KPARAM_INFO
	.align		4
.L_57:
        /*0008*/ 	.byte	0x04, 0x17
        /*000a*/ 	.short	(.L_59 - .L_58)
.L_58:
        /*000c*/ 	.word	0x00000000
        /*0010*/ 	.short	0x0002
        /*0012*/ 	.short	0x0010
        /*0014*/ 	.byte	0x00, 0xf0, 0x11, 0x00


	//----- nvinfo : EIATTR_KPARAM_INFO
	.align		4
.L_59:
        /*0018*/ 	.byte	0x04, 0x17
        /*001a*/ 	.short	(.L_61 - .L_60)
.L_60:
        /*001c*/ 	.word	0x00000000
        /*0020*/ 	.short	0x0001
        /*0022*/ 	.short	0x0008
        /*0024*/ 	.byte	0x00, 0xf5, 0x21, 0x00


	//----- nvinfo : EIATTR_KPARAM_INFO
	.align		4
.L_61:
        /*0028*/ 	.byte	0x04, 0x17
        /*002a*/ 	.short	(.L_63 - .L_62)
.L_62:
        /*002c*/ 	.word	0x00000000
        /*0030*/ 	.short	0x0000
        /*0032*/ 	.short	0x0000
        /*0034*/ 	.byte	0x00, 0xf5, 0x21, 0x00


	//----- nvinfo : EIATTR_SPARSE_MMA_MASK
	.align		4
.L_63:
        /*0038*/ 	.byte	0x03, 0x50
        /*003a*/ 	.short	0x0000


	//----- nvinfo : EIATTR_MAXREG_COUNT
	.align		4
        /*003c*/ 	.byte	0x03, 0x1b
        /*003e*/ 	.short	0x00ff


	//----- nvinfo : EIATTR_MERCURY_ISA_VERSION
	.align		4
        /*0040*/ 	.byte	0x03, 0x5f
        /*0042*/ 	.short	0x0101


	//----- nvinfo : EIATTR_VRC_CTA_INIT_COUNT
	.align		4
        /*0044*/ 	.byte	0x02, 0x4a
	.zero		1
	.zero		1


	//----- nvinfo : EIATTR_EXIT_INSTR_OFFSETS
	.align		4
        /*0048*/ 	.byte	0x04, 0x1c
        /*004a*/ 	.short	(.L_65 - .L_64)


	//   ....[0]....
.L_64:
        /*004c*/ 	.word	0x00000070


	//   ....[1]....
        /*0050*/ 	.word	0x000008b0


	//----- nvinfo : EIATTR_CRS_STACK_SIZE
	.align		4
.L_65:
        /*0054*/ 	.byte	0x04, 0x1e
        /*0056*/ 	.short	(.L_67 - .L_66)
.L_66:
        /*0058*/ 	.word	0x00000000


	//----- nvinfo : EIATTR_CBANK_PARAM_SIZE
	.align		4
.L_67:
        /*005c*/ 	.byte	0x03, 0x19
        /*005e*/ 	.short	0x0014


	//----- nvinfo : EIATTR_PARAM_CBANK
	.align		4
        /*0060*/ 	.byte	0x04, 0x0a
        /*0062*/ 	.short	(.L_69 - .L_68)
	.align		4
.L_68:
        /*0064*/ 	.word	index@(.nv.constant0._Z9dftKernelPKfP9Complessoi)
        /*0068*/ 	.short	0x0380
        /*006a*/ 	.short	0x0014


	//----- nvinfo : EIATTR_SW_WAR
	.align		4
.L_69:
        /*006c*/ 	.byte	0x04, 0x36
        /*006e*/ 	.short	(.L_71 - .L_70)
.L_70:
        /*0070*/ 	.word	0x00000008
.L_71:


//--------------------- .nv.callgraph             --------------------------
	.section	.nv.callgraph,"",@"SHT_CUDA_CALLGRAPH"
	.align	4
	.sectionentsize	8
	.align		4
        /*0000*/ 	.word	0x00000000
	.align		4
        /*0004*/ 	.word	0xffffffff
	.align		4
        /*0008*/ 	.word	0x00000000
	.align		4
        /*000c*/ 	.word	0xfffffffe
	.align		4
        /*0010*/ 	.word	0x00000000
	.align		4
        /*0014*/ 	.word	0xfffffffd
	.align		4
        /*0018*/ 	.word	0x00000000
	.align		4
        /*001c*/ 	.word	0xfffffffc


//--------------------- .text._Z10idftKernelPK9ComplessoPfi --------------------------
	.section	.text._Z10idftKernelPK9ComplessoPfi,"ax",@progbits
	.align	128
        .global         _Z10idftKernelPK9ComplessoPfi
        .type           _Z10idftKernelPK9ComplessoPfi,@function
        .size           _Z10idftKernelPK9ComplessoPfi,(.L_x_35 - _Z10idftKernelPK9ComplessoPfi)
        .other          _Z10idftKernelPK9ComplessoPfi,@"STO_CUDA_ENTRY STV_DEFAULT"
_Z10idftKernelPK9ComplessoPfi:
.text._Z10idftKernelPK9ComplessoPfi:
[----:B------:R-:W-:Y:S01]  /*0000*/  LDC R1, c[0x0][0x37c] ;  /* 0x0000df00ff017b82 */ /* 0x000fe20000000800 */
[----:B------:R-:W0:Y:S07]  /*0010*/  S2R R0, SR_TID.X ;  /* 0x0000000000007919 */ /* 0x000e2e0000002100 */
[----:B------:R-:W0:Y:S01]  /*0020*/  S2UR UR5, SR_CTAID.X ;  /* 0x00000000000579c3 */ /* 0x000e220000002500 */
[----:B------:R-:W1:Y:S07]  /*0030*/  LDCU UR4, c[0x0][0x390] ;  /* 0x00007200ff0477ac */ /* 0x000e6e0008000800 */
[----:B------:R-:W0:Y:S02]  /*0040*/  LDC R15, c[0x0][0x360] ;  /* 0x0000d800ff0f7b82 */ /* 0x000e240000000800 */
[----:B0-----:R-:W-:-:S05]  /*0050*/  IMAD R15, R15, UR5, R0 ;  /* 0x000000050f0f7c24 */ /* 0x001fca000f8e0200 */
[----:B-1----:R-:W-:-:S13]  /*0060*/  ISETP.GE.AND P0, PT, R15, UR4, PT ;  /* 0x000000040f007c0c */ /* 0x002fda000bf06270 */
[----:B------:R-:W-:Y:S05]  /*0070*/  @P0 EXIT ;  /* 0x000000000000094d */ /* 0x000fea0003800000 */
[----:B------:R-:W0:Y:S01]  /*0080*/  LDC.64 R4, c[0x0][0x388] ;  /* 0x0000e200ff047b82 */ /* 0x000e220000000a00 */
[----:B------:R-:W1:Y:S01]  /*0090*/  LDCU.64 UR6, c[0x0][0x358] ;  /* 0x00006b00ff0677ac */ /* 0x000e620008000a00 */
[----:B------:R-:W-:Y:S01]  /*00a0*/  IMAD.MOV.U32 R11, RZ, RZ, RZ ;  /* 0x000000ffff0b7224 */ /* 0x000fe200078e00ff */
[----:B------:R-:W-:Y:S01]  /*00b0*/  UISETP.GE.AND UP0, UPT, UR4, 0x1, UPT ;  /* 0x000000010400788c */ /* 0x000fe2000bf06270 */
[----:B0-----:R-:W-:-:S05]  /*00c0*/  IMAD.WIDE R4, R15, 0x4, R4 ;  /* 0x000000040f047825 */ /* 0x001fca00078e0204 */
[----:B-1----:R0:W-:Y:S03]  /*00d0*/  STG.E desc[UR6][R4.64], RZ ;  /* 0x000000ff04007986 */ /* 0x0021e6000c101906 */
[----:B------:R-:W-:Y:S05]  /*00e0*/  BRA.U !UP0, `(.L_x_0) ;  /* 0x0000000908647547 */ /* 0x000fea000b800000 */
[----:B------:R-:W1:Y:S01]  /*00f0*/  I2F.F64 R6, UR4 ;  /* 0x0000000400067d12 */ /* 0x000e620008201c00 */
[----:B------:R-:W-:Y:S01]  /*0100*/  IMAD.MOV.U32 R2, RZ, RZ, 0x1 ;  /* 0x00000001ff027424 */ /* 0x000fe200078e00ff */
[----:B------:R-:W-:Y:S01]  /*0110*/  UMOV UR4, 0x54442d18 ;  /* 0x54442d1800047882 */ /* 0x000fe20000000000 */
[----:B------:R-:W-:Y:S01]  /*0120*/  UMOV UR5, 0x401921fb ;  /* 0x401921fb00057882 */ /* 0x000fe20000000000 */
[----:B------:R-:W-:Y:S04]  /*0130*/  BSSY.RECONVERGENT B0, `(.L_x_1) ;  /* 0x0000014000007945 */ /* 0x000fe80003800200 */
[----:B-1----:R-:W1:Y:S02]  /*0140*/  MUFU.RCP64H R3, R7 ;  /* 0x0000000700037308 */ /* 0x002e640000001800 */
[----:B-1----:R-:W-:-:S08]  /*0150*/  DFMA R8, -R6, R2, 1 ;  /* 0x3ff000000608742b */ /* 0x002fd00000000102 */
[----:B------:R-:W-:Y:S02]  /*0160*/  DFMA R10, R8, R8, R8 ;  /* 0x00000008080a722b */ /* 0x000fe40000000008 */
[----:B------:R-:W1:Y:S06]  /*0170*/  I2F.F64 R8, R15 ;  /* 0x0000000f00087312 */ /* 0x000e6c0000201c00 */
[----:B------:R-:W-:-:S08]  /*0180*/  DFMA R10, R2, R10, R2 ;  /* 0x0000000a020a722b */ /* 0x000fd00000000002 */
[----:B------:R-:W-:Y:S02]  /*0190*/  DFMA R2, -R6, R10, 1 ;  /* 0x3ff000000602742b */ /* 0x000fe4000000010a */
[----:B-1----:R-:W-:-:S06]  /*01a0*/  DMUL R8, R8, UR4 ;  /* 0x0000000408087c28 */ /* 0x002fcc0008000000 */
[----:B------:R-:W-:-:S04]  /*01b0*/  DFMA R2, R10, R2, R10 ;  /* 0x000000020a02722b */ /* 0x000fc8000000000a */
[----:B------:R-:W-:-:S04]  /*01c0*/  FSETP.GEU.AND P1, PT, |R9|, 6.5827683646048100446e-37, PT ;  /* 0x036000000900780b */ /* 0x000fc80003f2e200 */
[----:B------:R-:W-:-:S08]  /*01d0*/  DMUL R10, R8, R2 ;  /* 0x00000002080a7228 */ /* 0x000fd00000000000 */
[----:B------:R-:W-:-:S08]  /*01e0*/  DFMA R12, -R6, R10, R8 ;  /* 0x0000000a060c722b */ /* 0x000fd00000000108 */
[----:B------:R-:W-:-:S10]  /*01f0*/  DFMA R2, R2, R12, R10 ;  /* 0x0000000c0202722b */ /* 0x000fd4000000000a */
[----:B------:R-:W-:-:S05]  /*0200*/  FFMA R0, RZ, R7, R3 ;  /* 0x00000007ff007223 */ /* 0x000fca0000000003 */
[----:B------:R-:W-:-:S13]  /*0210*/  FSETP.GT.AND P0, PT, |R0|, 1.469367938527859385e-39, PT ;  /* 0x001000000000780b */ /* 0x000fda0003f04200 */
[----:B------:R-:W-:Y:S05]  /*0220*/  @P0 BRA P1, `(.L_x_2) ;  /* 0x0000000000100947 */ /* 0x000fea0000800000 */
[----:B------:R-:W-:-:S07]  /*0230*/  MOV R0, 0x250 ;  /* 0x0000025000007802 */ /* 0x000fce0000000f00 */
[----:B0-----:R-:W-:Y:S05]  /*0240*/  CALL.REL.NOINC `($__internal_0_$__cuda_sm20_div_rn_f64_full) ;  /* 0x0000000800507944 */ /* 0x001fea0003c00000 */
[----:B------:R-:W-:Y:S02]  /*0250*/  IMAD.MOV.U32 R2, RZ, RZ, R12 ;  /* 0x000000ffff027224 */ /* 0x000fe400078e000c */
[----:B------:R-:W-:-:S07]  /*0260*/  IMAD.MOV.U32 R3, RZ, RZ, R13 ;  /* 0x000000ffff037224 */ /* 0x000fce00078e000d */
.L_x_2:
[----:B------:R-:W-:Y:S05]  /*0270*/  BSYNC.RECONVERGENT B0 ;  /* 0x0000000000007941 */ /* 0x000fea0003800200 */
.L_x_1:
[----:B------:R-:W1:Y:S01]  /*0280*/  LDC.64 R6, c[0x0][0x380] ;  /* 0x0000e000ff067b82 */ /* 0x000e620000000a00 */
[----:B------:R2:W3:Y:S01]  /*0290*/  F2F.F32.F64 R0, R2 ;  /* 0x0000000200007310 */ /* 0x0004e20000301000 */
[----:B------:R-:W-:Y:S01]  /*02a0*/  IMAD.MOV.U32 R9, RZ, RZ, RZ ;  /* 0x000000ffff097224 */ /* 0x000fe200078e00ff */
[----:B------:R-:W-:Y:S01]  /*02b0*/  MOV R11, RZ ;  /* 0x000000ff000b7202 */ /* 0x000fe20000000f00 */
[----:B------:R-:W4:Y:S06]  /*02c0*/  LDCU UR4, c[0x0][0x390] ;  /* 0x00007200ff0477ac */ /* 0x000f2c0008000800 */
.L_x_3:
[----:B-12---:R-:W-:-:S05]  /*02d0*/  IMAD.WIDE.U32 R2, R9, 0x8, R6 ;  /* 0x0000000809027825 */ /* 0x006fca00078e0006 */
[----:B------:R-:W2:Y:S01]  /*02e0*/  LDG.E R10, desc[UR6][R2.64] ;  /* 0x00000006020a7981 */ /* 0x000ea2000c1e1900 */
[----:B------:R-:W-:-:S05]  /*02f0*/  I2FP.F32.U32 R13, R9 ;  /* 0x00000009000d7245 */ /* 0x000fca0000201000 */
[----:B---3--:R-:W-:-:S04]  /*0300*/  FMUL R13, R0, R13 ;  /* 0x0000000d000d7220 */ /* 0x008fc80000400000 */
[----:B------:R-:W-:-:S04]  /*0310*/  FMUL.RZ R12, R13, 0.15915493667125701904 ;  /* 0x3e22f9830d0c7820 */ /* 0x000fc8000040c000 */
[----:B------:R-:W2:Y:S02]  /*0320*/  MUFU.COS R8, R12 ;  /* 0x0000000c00087308 */ /* 0x000ea40000000000 */
[----:B--2---:R-:W-:-:S05]  /*0330*/  FFMA R11, R8, R10, R11 ;  /* 0x0000000a080b7223 */ /* 0x004fca000000000b */
[----:B------:R1:W-:Y:S04]  /*0340*/  STG.E desc[UR6][R4.64], R11 ;  /* 0x0000000b04007986 */ /* 0x0003e8000c101906 */
[----:B------:R-:W2:Y:S01]  /*0350*/  LDG.E R10, desc[UR6][R2.64+0x4] ;  /* 0x00000406020a7981 */ /* 0x000ea2000c1e1900 */
[----:B------:R-:W2:Y:S02]  /*0360*/  MUFU.SIN R8, R12 ;  /* 0x0000000c00087308 */ /* 0x000ea40000000400 */
[----:B--2---:R-:W-:-:S05]  /*0370*/  FFMA R13, R8, -R10, R11 ;  /* 0x8000000a080d7223 */ /* 0x004fca000000000b */
[----:B------:R2:W-:Y:S04]  /*0380*/  STG.E desc[UR6][R4.64], R13 ;  /* 0x0000000d04007986 */ /* 0x0005e8000c101906 */
[----:B------:R-:W1:Y:S01]  /*0390*/  LDG.E R10, desc[UR6][R2.64+0x8] ;  /* 0x00000806020a7981 */ /* 0x000e62000c1e1900 */
[----:B------:R-:W-:-:S05]  /*03a0*/  VIADD R8, R9, 0x1 ;  /* 0x0000000109087836 */ /* 0x000fca0000000000 */
[----:B------:R-:W-:-:S05]  /*03b0*/  I2FP.F32.U32 R15, R8 ;  /* 0x00000008000f7245 */ /* 0x000fca0000201000 */
[----:B------:R-:W-:-:S04]  /*03c0*/  FMUL R15, R0, R15 ;  /* 0x0000000f000f7220 */ /* 0x000fc80000400000 */
[----:B------:R-:W-:-:S04]  /*03d0*/  FMUL.RZ R14, R15, 0.15915493667125701904 ;  /* 0x3e22f9830f0e7820 */ /* 0x000fc8000040c000 */
[----:B------:R-:W1:Y:S02]  /*03e0*/  MUFU.COS R8, R14 ;  /* 0x0000000e00087308 */ /* 0x000e640000000000 */
[----:B-1----:R-:W-:-:S05]  /*03f0*/  FFMA R11, R8, R10, R13 ;  /* 0x0000000a080b7223 */ /* 0x002fca000000000d */
        /* <DEDUP_REMOVED lines=42> */
[----:B------:R-:W-:-:S04]  /*06a0*/  IADD3 R8, PT, PT, R9, 0x5, RZ ;  /* 0x0000000509087810 */ /* 0x000fc80007ffe0ff */
        /* <DEDUP_REMOVED lines=46> */
[----:B------:R-:W3:Y:S01]  /*0990*/  LDG.E R10, desc[UR6][R2.64+0x48] ;  /* 0x00004806020a7981 */ /* 0x000ee2000c1e1900 */
[----:B------:R-:W-:-:S05]  /*09a0*/  VIADD R8, R9, 0x9 ;  /* 0x0000000909087836 */ /* 0x000fca0000000000 */
[----:B------:R-:W-:-:S05]  /*09b0*/  I2FP.F32.U32 R15, R8 ;  /* 0x00000008000f7245 */ /* 0x000fca0000201000 */
[----:B------:R-:W-:-:S04]  /*09c0*/  FMUL R15, R0, R15 ;  /* 0x0000000f000f7220 */ /* 0x000fc80000400000 */
[----:B------:R-:W-:-:S04]  /*09d0*/  FMUL.RZ R15, R15, 0.15915493667125701904 ;  /* 0x3e22f9830f0f7820 */ /* 0x000fc8000040c000 */
[----:B------:R-:W3:Y:S02]  /*09e0*/  MUFU.COS R8, R15 ;  /* 0x0000000f00087308 */ /* 0x000ee40000000000 */
[----:B---3--:R-:W-:-:S05]  /*09f0*/  FFMA R8, R8, R10, R13 ;  /* 0x0000000a08087223 */ /* 0x008fca000000000d */
[----:B------:R2:W-:Y:S04]  /*0a00*/  STG.E desc[UR6][R4.64], R8 ;  /* 0x0000000804007986 */ /* 0x0005e8000c101906 */
[----:B------:R-:W3:Y:S01]  /*0a10*/  LDG.E R10, desc[UR6][R2.64+0x4c] ;  /* 0x00004c06020a7981 */ /* 0x000ee2000c1e1900 */
[----:B-1----:R-:W3:Y:S01]  /*0a20*/  MUFU.SIN R11, R15 ;  /* 0x0000000f000b7308 */ /* 0x002ee20000000400 */
[----:B------:R-:W-:-:S04]  /*0a30*/  IADD3 R9, PT, PT, R9, 0xa, RZ ;  /* 0x0000000a09097810 */ /* 0x000fc80007ffe0ff */
[----:B----4-:R-:W-:Y:S01]  /*0a40*/  ISETP.GE.AND P0, PT, R9, UR4, PT ;  /* 0x0000000409007c0c */ /* 0x010fe2000bf06270 */
[----:B---3--:R-:W-:-:S05]  /*0a50*/  FFMA R11, R11, -R10, R8 ;  /* 0x8000000a0b0b7223 */ /* 0x008fca0000000008 */
[----:B------:R2:W-:Y:S07]  /*0a60*/  STG.E desc[UR6][R4.64], R11 ;  /* 0x0000000b04007986 */ /* 0x0005ee000c101906 */
[----:B------:R-:W-:Y:S05]  /*0a70*/  @!P0 BRA `(.L_x_3) ;  /* 0xfffffff800148947 */ /* 0x000fea000383ffff */
.L_x_0:
[----:B------:R-:W-:Y:S01]  /*0a80*/  I2FP.F32.S32 R6, UR4 ;  /* 0x0000000400067c45 */ /* 0x000fe20008201400 */
[----:B------:R-:W-:Y:S03]  /*0a90*/  BSSY.RECONVERGENT B0, `(.L_x_4) ;  /* 0x000000d000007945 */ /* 0x000fe60003800200 */
[----:B------:R-:W1:Y:S08]  /*0aa0*/  MUFU.RCP R3, R6 ;  /* 0x0000000600037308 */ /* 0x000e700000001000 */
[----:B------:R-:W3:Y:S01]  /*0ab0*/  FCHK P0, R11, R6 ;  /* 0x000000060b007302 */ /* 0x000ee20000000000 */
[----:B-1----:R-:W-:-:S04]  /*0ac0*/  FFMA R0, -R6, R3, 1 ;  /* 0x3f80000006007423 */ /* 0x002fc80000000103 */
[----:B------:R-:W-:-:S04]  /*0ad0*/  FFMA R0, R3, R0, R3 ;  /* 0x0000000003007223 */ /* 0x000fc80000000003 */
[----:B------:R-:W-:-:S04]  /*0ae0*/  FFMA R3, R0, R11, RZ ;  /* 0x0000000b00037223 */ /* 0x000fc800000000ff */
[----:B------:R-:W-:-:S04]  /*0af0*/  FFMA R2, -R6, R3, R11 ;  /* 0x0000000306027223 */ /* 0x000fc8000000010b */
[----:B------:R-:W-:Y:S01]  /*0b00*/  FFMA R3, R0, R2, R3 ;  /* 0x0000000200037223 */ /* 0x000fe20000000003 */
[----:B---3--:R-:W-:Y:S06]  /*0b10*/  @!P0 BRA `(.L_x_5) ;  /* 0x0000000000108947 */ /* 0x008fec0003800000 */
[----:B------:R-:W-:Y:S01]  /*0b20*/  IMAD.MOV.U32 R3, RZ, RZ, R11 ;  /* 0x000000ffff037224 */ /* 0x000fe200078e000b */
[----:B------:R-:W-:-:S07]  /*0b30*/  MOV R2, 0xb50 ;  /* 0x00000b5000027802 */ /* 0x000fce0000000f00 */
[----:B0-2---:R-:W-:Y:S05]  /*0b40*/  CALL.REL.NOINC `($__internal_1_$__cuda_sm3x_div_rn_noftz_f32_slowpath) ;  /* 0x0000000400807944 */ /* 0x005fea0003c00000 */
[----:B------:R-:W-:-:S07]  /*0b50*/  IMAD.MOV.U32 R3, RZ, RZ, R0 ;  /* 0x000000ffff037224 */ /* 0x000fce00078e0000 */
.L_x_5:
[----:B------:R-:W-:Y:S05]  /*0b60*/  BSYNC.RECONVERGENT B0 ;  /* 0x0000000000007941 */ /* 0x000fea0003800200 */
.L_x_4:
[----:B------:R-:W-:Y:S01]  /*0b70*/  STG.E desc[UR6][R4.64], R3 ;  /* 0x0000000304007986 */ /* 0x000fe2000c101906 */
[----:B------:R-:W-:Y:S05]  /*0b80*/  EXIT ;  /* 0x000000000000794d */ /* 0x000fea0003800000 */
        .weak           $__internal_0_$__cuda_sm20_div_rn_f64_full
        .type           $__internal_0_$__cuda_sm20_div_rn_f64_full,@function
        .size           $__internal_0_$__cuda_sm20_div_rn_f64_full,($__internal_1_$__cuda_sm3x_div_rn_noftz_f32_slowpath - $__internal_0_$__cuda_sm20_div_rn_f64_full)
$__internal_0_$__cuda_sm20_div_rn_f64_full:
[C---:B------:R-:W-:Y:S01]  /*0b90*/  FSETP.GEU.AND P0, PT, |R7|.reuse, 1.469367938527859385e-39, PT ;  /* 0x001000000700780b */ /* 0x040fe20003f0e200 */
[----:B------:R-:W-:Y:S01]  /*0ba0*/  IMAD.MOV.U32 R16, RZ, RZ, 0x1 ;  /* 0x00000001ff107424 */ /* 0x000fe200078e00ff */
[----:B------:R-:W-:Y:S01]  /*0bb0*/  LOP3.LUT R2, R7, 0x800fffff, RZ, 0xc0, !PT ;  /* 0x800fffff07027812 */ /* 0x000fe200078ec0ff */
[----:B------:R-:W-:Y:S01]  /*0bc0*/  BSSY.RECONVERGENT B1, `(.L_x_6) ;  /* 0x0000055000017945 */ /* 0x000fe20003800200 */
[C---:B------:R-:W-:Y:S02]  /*0bd0*/  FSETP.GEU.AND P2, PT, |R9|.reuse, 1.469367938527859385e-39, PT ;  /* 0x001000000900780b */ /* 0x040fe40003f4e200 */
[----:B------:R-:W-:Y:S01]  /*0be0*/  LOP3.LUT R3, R2, 0x3ff00000, RZ, 0xfc, !PT ;  /* 0x3ff0000002037812 */ /* 0x000fe200078efcff */
[----:B------:R-:W-:Y:S01]  /*0bf0*/  IMAD.MOV.U32 R2, RZ, RZ, R6 ;  /* 0x000000ffff027224 */ /* 0x000fe200078e0006 */
[----:B------:R-:W-:Y:S02]  /*0c00*/  LOP3.LUT R12, R9, 0x7ff00000, RZ, 0xc0, !PT ;  /* 0x7ff00000090c7812 */ /* 0x000fe400078ec0ff */
[----:B------:R-:W-:-:S03]  /*0c10*/  LOP3.LUT R15, R7, 0x7ff00000, RZ, 0xc0, !PT ;  /* 0x7ff00000070f7812 */ /* 0x000fc600078ec0ff */
[----:B------:R-:W-:Y:S01]  /*0c20*/  @!P0 DMUL R2, R6, 8.98846567431157953865e+307 ;  /* 0x7fe0000006028828 */ /* 0x000fe20000000000 */
[----:B------:R-:W-:-:S03]  /*0c30*/  ISETP.GE.U32.AND P1, PT, R12, R15, PT ;  /* 0x0000000f0c00720c */ /* 0x000fc60003f26070 */
[----:B------:R-:W-:Y:S01]  /*0c40*/  @!P2 LOP3.LUT R13, R7, 0x7ff00000, RZ, 0xc0, !PT ;  /* 0x7ff00000070da812 */ /* 0x000fe200078ec0ff */
[----:B------:R-:W-:Y:S01]  /*0c50*/  @!P2 IMAD.MOV.U32 R18, RZ, RZ, RZ ;  /* 0x000000ffff12a224 */ /* 0x000fe200078e00ff */
[----:B------:R-:W0:Y:S02]  /*0c60*/  MUFU.RCP64H R17, R3 ;  /* 0x0000000300117308 */ /* 0x000e240000001800 */
[----:B------:R-:W-:Y:S02]  /*0c70*/  @!P2 ISETP.GE.U32.AND P3, PT, R12, R13, PT ;  /* 0x0000000d0c00a20c */ /* 0x000fe40003f66070 */
[----:B------:R-:W-:-:S04]  /*0c80*/  MOV R13, 0x1ca00000 ;  /* 0x1ca00000000d7802 */ /* 0x000fc80000000f00 */
[----:B------:R-:W-:-:S04]  /*0c90*/  @!P2 SEL R19, R13, 0x63400000, !P3 ;  /* 0x634000000d13a807 */ /* 0x000fc80005800000 */
[----:B------:R-:W-:-:S04]  /*0ca0*/  @!P2 LOP3.LUT R19, R19, 0x80000000, R9, 0xf8, !PT ;  /* 0x800000001313a812 */ /* 0x000fc800078ef809 */
[----:B------:R-:W-:Y:S01]  /*0cb0*/  @!P2 LOP3.LUT R19, R19, 0x100000, RZ, 0xfc, !PT ;  /* 0x001000001313a812 */ /* 0x000fe200078efcff */
[----:B0-----:R-:W-:-:S08]  /*0cc0*/  DFMA R10, R16, -R2, 1 ;  /* 0x3ff00000100a742b */ /* 0x001fd00000000802 */
[----:B------:R-:W-:-:S08]  /*0cd0*/  DFMA R10, R10, R10, R10 ;  /* 0x0000000a0a0a722b */ /* 0x000fd0000000000a */
[----:B------:R-:W-:Y:S01]  /*0ce0*/  DFMA R16, R16, R10, R16 ;  /* 0x0000000a1010722b */ /* 0x000fe20000000010 */
[----:B------:R-:W-:Y:S01]  /*0cf0*/  SEL R11, R13, 0x63400000, !P1 ;  /* 0x634000000d0b7807 */ /* 0x000fe20004800000 */
[----:B------:R-:W-:-:S03]  /*0d00*/  IMAD.MOV.U32 R10, RZ, RZ, R8 ;  /* 0x000000ffff0a7224 */ /* 0x000fc600078e0008 */
[----:B------:R-:W-:-:S03]  /*0d10*/  LOP3.LUT R11, R11, 0x800fffff, R9, 0xf8, !PT ;  /* 0x800fffff0b0b7812 */ /* 0x000fc600078ef809 */
[----:B------:R-:W-:-:S03]  /*0d20*/  DFMA R20, R16, -R2, 1 ;  /* 0x3ff000001014742b */ /* 0x000fc60000000802 */
[----:B------:R-:W-:-:S05]  /*0d30*/  @!P2 DFMA R10, R10, 2, -R18 ;  /* 0x400000000a0aa82b */ /* 0x000fca0000000812 */
[----:B------:R-:W-:Y:S01]  /*0d40*/  DFMA R16, R16, R20, R16 ;  /* 0x000000141010722b */ /* 0x000fe20000000010 */
[----:B------:R-:W-:Y:S02]  /*0d50*/  IMAD.MOV.U32 R21, RZ, RZ, R12 ;  /* 0x000000ffff157224 */ /* 0x000fe400078e000c */
[----:B------:R-:W-:Y:S01]  /*0d60*/  IMAD.MOV.U32 R20, RZ, RZ, R15 ;  /* 0x000000ffff147224 */ /* 0x000fe200078e000f */
[----:B------:R-:W-:Y:S02]  /*0d70*/  @!P0 LOP3.LUT R20, R3, 0x7ff00000, RZ, 0xc0, !PT ;  /* 0x7ff0000003148812 */ /* 0x000fe400078ec0ff */
[----:B------:R-:W-:Y:S02]  /*0d80*/  @!P2 LOP3.LUT R21, R11, 0x7ff00000, RZ, 0xc0, !PT ;  /* 0x7ff000000b15a812 */ /* 0x000fe400078ec0ff */
[----:B------:R-:W-:Y:S01]  /*0d90*/  DMUL R18, R16, R10 ;  /* 0x0000000a10127228 */ /* 0x000fe20000000000 */
[----:B------:R-:W-:Y:S01]  /*0da0*/  VIADD R23, R20, 0xffffffff ;  /* 0xffffffff14177836 */ /* 0x000fe20000000000 */
[----:B------:R-:W-:-:S04]  /*0db0*/  IADD3 R22, PT, PT, R21, -0x1, RZ ;  /* 0xffffffff15167810 */ /* 0x000fc80007ffe0ff */
[----:B------:R-:W-:Y:S02]  /*0dc0*/  ISETP.GT.U32.AND P0, PT, R22, 0x7feffffe, PT ;  /* 0x7feffffe1600780c */ /* 0x000fe40003f04070 */
[----:B------:R-:W-:Y:S02]  /*0dd0*/  DFMA R14, R18, -R2, R10 ;  /* 0x80000002120e722b */ /* 0x000fe4000000000a */
[----:B------:R-:W-:-:S06]  /*0de0*/  ISETP.GT.U32.OR P0, PT, R23, 0x7feffffe, P0 ;  /* 0x7feffffe1700780c */ /* 0x000fcc0000704470 */
[----:B------:R-:W-:-:S07]  /*0df0*/  DFMA R14, R16, R14, R18 ;  /* 0x0000000e100e722b */ /* 0x000fce0000000012 */
[----:B------:R-:W-:Y:S05]  /*0e00*/  @P0 BRA `(.L_x_7) ;  /* 0x00000000006c0947 */ /* 0x000fea0003800000 */
[----:B------:R-:W-:-:S04]  /*0e10*/  LOP3.LUT R9, R7, 0x7ff00000, RZ, 0xc0, !PT ;  /* 0x7ff0000007097812 */ /* 0x000fc800078ec0ff */
[CC--:B------:R-:W-:Y:S02]  /*0e20*/  VIADDMNMX R8, R12.reuse, -R9.reuse, 0xb9600000, !PT ;  /* 0xb96000000c087446 */ /* 0x0c0fe40007800909 */
[----:B------:R-:W-:Y:S02]  /*0e30*/  ISETP.GE.U32.AND P0, PT, R12, R9, PT ;  /* 0x000000090c00720c */ /* 0x000fe40003f06070 */
[----:B------:R-:W-:Y:S02]  /*0e40*/  VIMNMX R8, PT, PT, R8, 0x46a00000, PT ;  /* 0x46a0000008087848 */ /* 0x000fe40003fe0100 */
[----:B------:R-:W-:-:S05]  /*0e50*/  SEL R13, R13, 0x63400000, !P0 ;  /* 0x634000000d0d7807 */ /* 0x000fca0004000000 */
[----:B------:R-:W-:Y:S02]  /*0e60*/  IMAD.IADD R16, R8, 0x1, -R13 ;  /* 0x0000000108107824 */ /* 0x000fe400078e0a0d */
[----:B------:R-:W-:Y:S02]  /*0e70*/  IMAD.MOV.U32 R8, RZ, RZ, RZ ;  /* 0x000000ffff087224 */ /* 0x000fe400078e00ff */
[----:B------:R-:W-:-:S06]  /*0e80*/  VIADD R9, R16, 0x7fe00000 ;  /* 0x7fe0000010097836 */ /* 0x000fcc0000000000 */
[----:B------:R-:W-:-:S10]  /*0e90*/  DMUL R12, R14, R8 ;  /* 0x000000080e0c7228 */ /* 0x000fd40000000000 */
[----:B------:R-:W-:-:S13]  /*0ea0*/  FSETP.GTU.AND P0, PT, |R13|, 1.469367938527859385e-39, PT ;  /* 0x001000000d00780b */ /* 0x000fda0003f0c200 */
[----:B------:R-:W-:Y:S05]  /*0eb0*/  @P0 BRA `(.L_x_8) ;  /* 0x0000000000940947 */ /* 0x000fea0003800000 */
[----:B------:R-:W-:Y:S01]  /*0ec0*/  DFMA R2, R14, -R2, R10 ;  /* 0x800000020e02722b */ /* 0x000fe2000000000a */
[----:B------:R-:W-:-:S09]  /*0ed0*/  MOV R8, RZ ;  /* 0x000000ff00087202 */ /* 0x000fd20000000f00 */
[C---:B------:R-:W-:Y:S02]  /*0ee0*/  FSETP.NEU.AND P0, PT, R3.reuse, RZ, PT ;  /* 0x000000ff0300720b */ /* 0x040fe40003f0d000 */
[----:B------:R-:W-:-:S04]  /*0ef0*/  LOP3.LUT R7, R3, 0x80000000, R7, 0x48, !PT ;  /* 0x8000000003077812 */ /* 0x000fc800078e4807 */
[----:B------:R-:W-:-:S07]  /*0f00*/  LOP3.LUT R9, R7, R9, RZ, 0xfc, !PT ;  /* 0x0000000907097212 */ /* 0x000fce00078efcff */
[----:B------:R-:W-:Y:S05]  /*0f10*/  @!P0 BRA `(.L_x_8) ;  /* 0x00000000007c8947 */ /* 0x000fea0003800000 */
[----:B------:R-:W-:Y:S01]  /*0f20*/  IMAD.MOV R3, RZ, RZ, -R16 ;  /* 0x000000ffff037224 */ /* 0x000fe200078e0a10 */
[----:B------:R-:W-:Y:S01]  /*0f30*/  DMUL.RP R8, R14, R8 ;  /* 0x000000080e087228 */ /* 0x000fe20000008000 */
[----:B------:R-:W-:-:S06]  /*0f40*/  IMAD.MOV.U32 R2, RZ, RZ, RZ ;  /* 0x000000ffff027224 */ /* 0x000fcc00078e00ff */
[----:B------:R-:W-:-:S03]  /*0f50*/  DFMA R2, R12, -R2, R14 ;  /* 0x800000020c02722b */ /* 0x000fc6000000000e */
[----:B------:R-:W-:-:S03]  /*0f60*/  LOP3.LUT R7, R9, R7, RZ, 0x3c, !PT ;  /* 0x0000000709077212 */ /* 0x000fc600078e3cff */
[----:B------:R-:W-:-:S04]  /*0f70*/  IADD3 R2, PT, PT, -R16, -0x43300000, RZ ;  /* 0xbcd0000010027810 */ /* 0x000fc80007ffe1ff */
[----:B------:R-:W-:-:S04]  /*0f80*/  FSETP.NEU.AND P0, PT, |R3|, R2, PT ;  /* 0x000000020300720b */ /* 0x000fc80003f0d200 */
[----:B------:R-:W-:Y:S02]  /*0f90*/  FSEL R12, R8, R12, !P0 ;  /* 0x0000000c080c7208 */ /* 0x000fe40004000000 */
[----:B------:R-:W-:Y:S01]  /*0fa0*/  FSEL R13, R7, R13, !P0 ;  /* 0x0000000d070d7208 */ /* 0x000fe20004000000 */
[----:B------:R-:W-:Y:S06]  /*0fb0*/  BRA `(.L_x_8) ;  /* 0x0000000000547947 */ /* 0x000fec0003800000 */
.L_x_7:
[----:B------:R-:W-:-:S14]  /*0fc0*/  DSETP.NAN.AND P0, PT, R8, R8, PT ;  /* 0x000000080800722a */ /* 0x000fdc0003f08000 */
[----:B------:R-:W-:Y:S05]  /*0fd0*/  @P0 BRA `(.L_x_9) ;  /* 0x0000000000440947 */ /* 0x000fea0003800000 */
[----:B------:R-:W-:-:S14]  /*0fe0*/  DSETP.NAN.AND P0, PT, R6, R6, PT ;  /* 0x000000060600722a */ /* 0x000fdc0003f08000 */
[----:B------:R-:W-:Y:S05]  /*0ff0*/  @P0 BRA `(.L_x_10) ;  /* 0x0000000000300947 */ /* 0x000fea0003800000 */
[----:B------:R-:W-:Y:S01]  /*1000*/  ISETP.NE.AND P0, PT, R21, R20, PT ;  /* 0x000000141500720c */ /* 0x000fe20003f05270 */
[----:B------:R-:W-:Y:S02]  /*1010*/  IMAD.MOV.U32 R12, RZ, RZ, 0x0 ;  /* 0x00000000ff0c7424 */ /* 0x000fe400078e00ff */
[----:B------:R-:W-:-:S10]  /*1020*/  IMAD.MOV.U32 R13, RZ, RZ, -0x80000 ;  /* 0xfff80000ff0d7424 */ /* 0x000fd400078e00ff */
[----:B------:R-:W-:Y:S05]  /*1030*/  @!P0 BRA `(.L_x_8) ;  /* 0x0000000000348947 */ /* 0x000fea0003800000 */
[----:B------:R-:W-:Y:S02]  /*1040*/  ISETP.NE.AND P0, PT, R21, 0x7ff00000, PT ;  /* 0x7ff000001500780c */ /* 0x000fe40003f05270 */
[----:B------:R-:W-:Y:S02]  /*1050*/  LOP3.LUT R13, R9, 0x80000000, R7, 0x48, !PT ;  /* 0x80000000090d7812 */ /* 0x000fe400078e4807 */
[----:B------:R-:W-:-:S13]  /*1060*/  ISETP.EQ.OR P0, PT, R20, RZ, !P0 ;  /* 0x000000ff1400720c */ /* 0x000fda0004702670 */
[----:B------:R-:W-:Y:S02]  /*1070*/  @P0 LOP3.LUT R2, R13, 0x7ff00000, RZ, 0xfc, !PT ;  /* 0x7ff000000d020812 */ /* 0x000fe400078efcff */
[----:B------:R-:W-:Y:S01]  /*1080*/  @!P0 MOV R12, RZ ;  /* 0x000000ff000c8202 */ /* 0x000fe20000000f00 */
[----:B------:R-:W-:Y:S02]  /*1090*/  @P0 IMAD.MOV.U32 R12, RZ, RZ, RZ ;  /* 0x000000ffff0c0224 */ /* 0x000fe400078e00ff */
[----:B------:R-:W-:Y:S01]  /*10a0*/  @P0 IMAD.MOV.U32 R13, RZ, RZ, R2 ;  /* 0x000000ffff0d0224 */ /* 0x000fe200078e0002 */
[----:B------:R-:W-:Y:S06]  /*10b0*/  BRA `(.L_x_8) ;  /* 0x0000000000147947 */ /* 0x000fec0003800000 */
.L_x_10:
[----:B------:R-:W-:Y:S01]  /*10c0*/  LOP3.LUT R13, R7, 0x80000, RZ, 0xfc, !PT ;  /* 0x00080000070d7812 */ /* 0x000fe200078efcff */
[----:B------:R-:W-:Y:S01]  /*10d0*/  IMAD.MOV.U32 R12, RZ, RZ, R6 ;  /* 0x000000ffff0c7224 */ /* 0x000fe200078e0006 */
[----:B------:R-:W-:Y:S06]  /*10e0*/  BRA `(.L_x_8) ;  /* 0x0000000000087947 */ /* 0x000fec0003800000 */
.L_x_9:
[----:B------:R-:W-:Y:S01]  /*10f0*/  LOP3.LUT R13, R9, 0x80000, RZ, 0xfc, !PT ;  /* 0x00080000090d7812 */ /* 0x000fe200078efcff */
[----:B------:R-:W-:-:S07]  /*1100*/  IMAD.MOV.U32 R12, RZ, RZ, R8 ;  /* 0x000000ffff0c7224 */ /* 0x000fce00078e0008 */
.L_x_8:
[----:B------:R-:W-:Y:S05]  /*1110*/  BSYNC.RECONVERGENT B1 ;  /* 0x0000000000017941 */ /* 0x000fea0003800200 */
.L_x_6:
[----:B------:R-:W-:Y:S01]  /*1120*/  MOV R2, R0 ;  /* 0x0000000000027202 */ /* 0x000fe20000000f00 */
[----:B------:R-:W-:-:S04]  /*1130*/  IMAD.MOV.U32 R3, RZ, RZ, 0x0 ;  /* 0x00000000ff037424 */ /* 0x000fc800078e00ff */
[----:B------:R-:W-:Y:S05]  /*1140*/  RET.REL.NODEC R2 `(_Z10idftKernelPK9ComplessoPfi) ;  /* 0xffffffec02ac7950 */ /* 0x000fea0003c3ffff */
        .weak           $__internal_1_$__cuda_sm3x_div_rn_noftz_f32_slowpath
        .type           $__internal_1_$__cuda_sm3x_div_rn_noftz_f32_slowpath,@function
        .size           $__internal_1_$__cuda_sm3x_div_rn_noftz_f32_slowpath,(.L_x_35 - $__internal_1_$__cuda_sm3x_div_rn_noftz_f32_slowpath)
$__internal_1_$__cuda_sm3x_div_rn_noftz_f32_slowpath:
[----:B------:R-:W-:Y:S01]  /*1150*/  SHF.R.U32.HI R7, RZ, 0x17, R6 ;  /* 0x00000017ff077819 */ /* 0x000fe20000011606 */
[----:B------:R-:W-:Y:S01]  /*1160*/  BSSY.RECONVERGENT B1, `(.L_x_11) ;  /* 0x0000063000017945 */ /* 0x000fe20003800200 */
[----:B------:R-:W-:Y:S02]  /*1170*/  SHF.R.U32.HI R0, RZ, 0x17, R3 ;  /* 0x00000017ff007819 */ /* 0x000fe40000011603 */
[----:B------:R-:W-:Y:S02]  /*1180*/  LOP3.LUT R7, R7, 0xff, RZ, 0xc0, !PT ;  /* 0x000000ff07077812 */ /* 0x000fe400078ec0ff */
[----:B------:R-:W-:-:S03]  /*1190*/  LOP3.LUT R12, R0, 0xff, RZ, 0xc0, !PT ;  /* 0x000000ff000c7812 */ /* 0x000fc600078ec0ff */
[----:B------:R-:W-:Y:S02]  /*11a0*/  VIADD R9, R7, 0xffffffff ;  /* 0xffffffff07097836 */ /* 0x000fe40000000000 */
[----:B------:R-:W-:-:S03]  /*11b0*/  VIADD R10, R12, 0xffffffff ;  /* 0xffffffff0c0a7836 */ /* 0x000fc60000000000 */
[----:B------:R-:W-:-:S04]  /*11c0*/  ISETP.GT.U32.AND P0, PT, R9, 0xfd, PT ;  /* 0x000000fd0900780c */ /* 0x000fc80003f04070 */
[----:B------:R-:W-:-:S13]  /*11d0*/  ISETP.GT.U32.OR P0, PT, R10, 0xfd, P0 ;  /* 0x000000fd0a00780c */ /* 0x000fda0000704470 */
[----:B------:R-:W-:Y:S01]  /*11e0*/  @!P0 IMAD.MOV.U32 R8, RZ, RZ, RZ ;  /* 0x000000ffff088224 */ /* 0x000fe200078e00ff */
[----:B------:R-:W-:Y:S06]  /*11f0*/  @!P0 BRA `(.L_x_12) ;  /* 0x0000000000608947 */ /* 0x000fec0003800000 */
[----:B------:R-:W-:Y:S02]  /*1200*/  FSETP.GTU.FTZ.AND P0, PT, |R3|, +INF , PT ;  /* 0x7f8000000300780b */ /* 0x000fe40003f1c200 */
[----:B------:R-:W-:Y:S02]  /*1210*/  FSETP.GTU.FTZ.AND P1, PT, |R6|, +INF , PT ;  /* 0x7f8000000600780b */ /* 0x000fe40003f3c200 */
[----:B------:R-:W-:Y:S02]  /*1220*/  MOV R0, R6 ;  /* 0x0000000600007202 */ /* 0x000fe40000000f00 */
[----:B------:R-:W-:-:S13]  /*1230*/  PLOP3.LUT P0, PT, P0, P1, PT, 0xf8, 0x8f ;  /* 0x00000000008f781c */ /* 0x000fda0000703f70 */
[----:B------:R-:W-:Y:S05]  /*1240*/  @P0 BRA `(.L_x_13) ;  /* 0x00000004004c0947 */ /* 0x000fea0003800000 */
[----:B------:R-:W-:-:S13]  /*1250*/  LOP3.LUT P0, RZ, R6, 0x7fffffff, R3, 0xc8, !PT ;  /* 0x7fffffff06ff7812 */ /* 0x000fda000780c803 */
[----:B------:R-:W-:Y:S05]  /*1260*/  @!P0 BRA `(.L_x_14) ;  /* 0x00000004003c8947 */ /* 0x000fea0003800000 */
[C---:B------:R-:W-:Y:S02]  /*1270*/  FSETP.NEU.FTZ.AND P2, PT, |R3|.reuse, +INF , PT ;  /* 0x7f8000000300780b */ /* 0x040fe40003f5d200 */
[----:B------:R-:W-:Y:S02]  /*1280*/  FSETP.NEU.FTZ.AND P1, PT, |R0|, +INF , PT ;  /* 0x7f8000000000780b */ /* 0x000fe40003f3d200 */
[----:B------:R-:W-:-:S11]  /*1290*/  FSETP.NEU.FTZ.AND P0, PT, |R3|, +INF , PT ;  /* 0x7f8000000300780b */ /* 0x000fd60003f1d200 */
[----:B------:R-:W-:Y:S05]  /*12a0*/  @!P1 BRA !P2, `(.L_x_14) ;  /* 0x00000004002c9947 */ /* 0x000fea0005000000 */
[----:B------:R-:W-:-:S04]  /*12b0*/  LOP3.LUT P2, RZ, R3, 0x7fffffff, RZ, 0xc0, !PT ;  /* 0x7fffffff03ff7812 */ /* 0x000fc8000784c0ff */
[----:B------:R-:W-:-:S13]  /*12c0*/  PLOP3.LUT P1, PT, P1, P2, PT, 0x2f, 0xf2 ;  /* 0x0000000000f2781c */ /* 0x000fda0000f24577 */
[----:B------:R-:W-:Y:S05]  /*12d0*/  @P1 BRA `(.L_x_15) ;  /* 0x0000000400181947 */ /* 0x000fea0003800000 */
[----:B------:R-:W-:-:S04]  /*12e0*/  LOP3.LUT P1, RZ, R6, 0x7fffffff, RZ, 0xc0, !PT ;  /* 0x7fffffff06ff7812 */ /* 0x000fc8000782c0ff */
[----:B------:R-:W-:-:S13]  /*12f0*/  PLOP3.LUT P0, PT, P0, P1, PT, 0x2f, 0xf2 ;  /* 0x0000000000f2781c */ /* 0x000fda0000702577 */
[----:B------:R-:W-:Y:S05]  /*1300*/  @P0 BRA `(.L_x_16) ;  /* 0x0000000400000947 */ /* 0x000fea0003800000 */
[----:B------:R-:W-:Y:S02]  /*1310*/  ISETP.GE.AND P0, PT, R10, RZ, PT ;  /* 0x000000ff0a00720c */ /* 0x000fe40003f06270 */
[----:B------:R-:W-:-:S11]  /*1320*/  ISETP.GE.AND P1, PT, R9, RZ, PT ;  /* 0x000000ff0900720c */ /* 0x000fd60003f26270 */
[----:B------:R-:W-:Y:S02]  /*1330*/  @P0 IMAD.MOV.U32 R8, RZ, RZ, RZ ;  /* 0x000000ffff080224 */ /* 0x000fe400078e00ff */
[----:B------:R-:W-:Y:S01]  /*1340*/  @!P0 FFMA R3, R3, 1.84467440737095516160e+19, RZ ;  /* 0x5f80000003038823 */ /* 0x000fe200000000ff */
[----:B------:R-:W-:Y:S02]  /*1350*/  @!P0 IMAD.MOV.U32 R8, RZ, RZ, -0x40 ;  /* 0xffffffc0ff088424 */ /* 0x000fe400078e00ff */
[----:B------:R-:W-:Y:S02]  /*1360*/  @!P1 FFMA R6, R0, 1.84467440737095516160e+19, RZ ;  /* 0x5f80000000069823 */ /* 0x000fe400000000ff */
[----:B------:R-:W-:-:S07]  /*1370*/  @!P1 VIADD R8, R8, 0x40 ;  /* 0x0000004008089836 */ /* 0x000fce0000000000 */
.L_x_12:
[----:B------:R-:W-:Y:S01]  /*1380*/  LEA R9, R7, 0xc0800000, 0x17 ;  /* 0xc080000007097811 */ /* 0x000fe200078eb8ff */
[----:B------:R-:W-:Y:S04]  /*1390*/  BSSY.RECONVERGENT B2, `(.L_x_17) ;  /* 0x0000036000027945 */ /* 0x000fe80003800200 */
[----:B------:R-:W-:Y:S01]  /*13a0*/  IMAD.IADD R9, R6, 0x1, -R9 ;  /* 0x0000000106097824 */ /* 0x000fe200078e0a09 */
[----:B------:R-:W-:-:S03]  /*13b0*/  IADD3 R6, PT, PT, R12, -0x7f, RZ ;  /* 0xffffff810c067810 */ /* 0x000fc60007ffe0ff */
[----:B------:R-:W0:Y:S01]  /*13c0*/  MUFU.RCP R10, R9 ;  /* 0x00000009000a7308 */ /* 0x000e220000001000 */
[----:B------:R-:W-:Y:S01]  /*13d0*/  FADD.FTZ R11, -R9, -RZ ;  /* 0x800000ff090b7221 */ /* 0x000fe20000010100 */
[C---:B------:R-:W-:Y:S01]  /*13e0*/  IMAD R0, R6.reuse, -0x800000, R3 ;  /* 0xff80000006007824 */ /* 0x040fe200078e0203 */
[----:B------:R-:W-:-:S05]  /*13f0*/  IADD3 R7, PT, PT, R6, 0x7f, -R7 ;  /* 0x0000007f06077810 */ /* 0x000fca0007ffe807 */
[----:B------:R-:W-:Y:S02]  /*1400*/  IMAD.IADD R7, R7, 0x1, R8 ;  /* 0x0000000107077824 */ /* 0x000fe400078e0208 */
[----:B0-----:R-:W-:-:S04]  /*1410*/  FFMA R13, R10, R11, 1 ;  /* 0x3f8000000a0d7423 */ /* 0x001fc8000000000b */
[----:B------:R-:W-:-:S04]  /*1420*/  FFMA R12, R10, R13, R10 ;  /* 0x0000000d0a0c7223 */ /* 0x000fc8000000000a */
[----:B------:R-:W-:-:S04]  /*1430*/  FFMA R3, R0, R12, RZ ;  /* 0x0000000c00037223 */ /* 0x000fc800000000ff */
[----:B------:R-:W-:-:S04]  /*1440*/  FFMA R10, R11, R3, R0 ;  /* 0x000000030b0a7223 */ /* 0x000fc80000000000 */
[----:B------:R-:W-:-:S04]  /*1450*/  FFMA R13, R12, R10, R3 ;  /* 0x0000000a0c0d7223 */ /* 0x000fc80000000003 */
[----:B------:R-:W-:-:S04]  /*1460*/  FFMA R10, R11, R13, R0 ;  /* 0x0000000d0b0a7223 */ /* 0x000fc80000000000 */
[----:B------:R-:W-:-:S05]  /*1470*/  FFMA R0, R12, R10, R13 ;  /* 0x0000000a0c007223 */ /* 0x000fca000000000d */
[----:B------:R-:W-:-:S04]  /*1480*/  SHF.R.U32.HI R3, RZ, 0x17, R0 ;  /* 0x00000017ff037819 */ /* 0x000fc80000011600 */
[----:B------:R-:W-:-:S05]  /*1490*/  LOP3.LUT R3, R3, 0xff, RZ, 0xc0, !PT ;  /* 0x000000ff03037812 */ /* 0x000fca00078ec0ff */
[----:B------:R-:W-:-:S04]  /*14a0*/  IMAD.IADD R9, R3, 0x1, R7 ;  /* 0x0000000103097824 */ /* 0x000fc800078e0207 */
[----:B------:R-:W-:-:S05]  /*14b0*/  VIADD R3, R9, 0xffffffff ;  /* 0xffffffff09037836 */ /* 0x000fca0000000000 */
[----:B------:R-:W-:-:S13]  /*14c0*/  ISETP.GE.U32.AND P0, PT, R3, 0xfe, PT ;  /* 0x000000fe0300780c */ /* 0x000fda0003f06070 */
[----:B------:R-:W-:Y:S05]  /*14d0*/  @!P0 BRA `(.L_x_18) ;  /* 0x0000000000808947 */ /* 0x000fea0003800000 */
[----:B------:R-:W-:-:S13]  /*14e0*/  ISETP.GT.AND P0, PT, R9, 0xfe, PT ;  /* 0x000000fe0900780c */ /* 0x000fda0003f04270 */
[----:B------:R-:W-:Y:S05]  /*14f0*/  @P0 BRA `(.L_x_19) ;  /* 0x00000000006c0947 */ /* 0x000fea0003800000 */
[----:B------:R-:W-:-:S13]  /*1500*/  ISETP.GE.AND P0, PT, R9, 0x1, PT ;  /* 0x000000010900780c */ /* 0x000fda0003f06270 */
[----:B------:R-:W-:Y:S05]  /*1510*/  @P0 BRA `(.L_x_20) ;  /* 0x0000000000740947 */ /* 0x000fea0003800000 */
[----:B------:R-:W-:Y:S02]  /*1520*/  ISETP.GE.AND P0, PT, R9, -0x18, PT ;  /* 0xffffffe80900780c */ /* 0x000fe40003f06270 */
[----:B------:R-:W-:-:S11]  /*1530*/  LOP3.LUT R0, R0, 0x80000000, RZ, 0xc0, !PT ;  /* 0x8000000000007812 */ /* 0x000fd600078ec0ff */
[----:B------:R-:W-:Y:S05]  /*1540*/  @!P0 BRA `(.L_x_20) ;  /* 0x0000000000688947 */ /* 0x000fea0003800000 */
[CCC-:B------:R-:W-:Y:S01]  /*1550*/  FFMA.RZ R3, R12.reuse, R10.reuse, R13.reuse ;  /* 0x0000000a0c037223 */ /* 0x1c0fe2000000c00d */
[C---:B------:R-:W-:Y:S02]  /*1560*/  VIADD R8, R9.reuse, 0x20 ;  /* 0x0000002009087836 */ /* 0x040fe40000000000 */
[CCC-:B------:R-:W-:Y:S01]  /*1570*/  FFMA.RM R6, R12.reuse, R10.reuse, R13.reuse ;  /* 0x0000000a0c067223 */ /* 0x1c0fe2000000400d */
[----:B------:R-:W-:Y:S02]  /*1580*/  ISETP.NE.AND P2, PT, R9, RZ, PT ;  /* 0x000000ff0900720c */ /* 0x000fe40003f45270 */
[----:B------:R-:W-:Y:S01]  /*1590*/  LOP3.LUT R7, R3, 0x7fffff, RZ, 0xc0, !PT ;  /* 0x007fffff03077812 */ /* 0x000fe200078ec0ff */
[----:B------:R-:W-:Y:S01]  /*15a0*/  FFMA.RP R3, R12, R10, R13 ;  /* 0x0000000a0c037223 */ /* 0x000fe2000000800d */
[----:B------:R-:W-:Y:S02]  /*15b0*/  ISETP.NE.AND P1, PT, R9, RZ, PT ;  /* 0x000000ff0900720c */ /* 0x000fe40003f25270 */
[----:B------:R-:W-:-:S02]  /*15c0*/  LOP3.LUT R7, R7, 0x800000, RZ, 0xfc, !PT ;  /* 0x0080000007077812 */ /* 0x000fc400078efcff */
[----:B------:R-:W-:Y:S02]  /*15d0*/  IADD3 R9, PT, PT, -R9, RZ, RZ ;  /* 0x000000ff09097210 */ /* 0x000fe40007ffe1ff */
[----:B------:R-:W-:Y:S02]  /*15e0*/  SHF.L.U32 R8, R7, R8, RZ ;  /* 0x0000000807087219 */ /* 0x000fe400000006ff */
[----:B------:R-:W-:Y:S02]  /*15f0*/  FSETP.NEU.FTZ.AND P0, PT, R3, R6, PT ;  /* 0x000000060300720b */ /* 0x000fe40003f1d000 */
[----:B------:R-:W-:Y:S02]  /*1600*/  SEL R6, R9, RZ, P2 ;  /* 0x000000ff09067207 */ /* 0x000fe40001000000 */
[----:B------:R-:W-:Y:S02]  /*1610*/  ISETP.NE.AND P1, PT, R8, RZ, P1 ;  /* 0x000000ff0800720c */ /* 0x000fe40000f25270 */
[----:B------:R-:W-:-:S02]  /*1620*/  SHF.R.U32.HI R6, RZ, R6, R7 ;  /* 0x00000006ff067219 */ /* 0x000fc40000011607 */
[----:B------:R-:W-:Y:S02]  /*1630*/  PLOP3.LUT P0, PT, P0, P1, PT, 0xf8, 0x8f ;  /* 0x00000000008f781c */ /* 0x000fe40000703f70 */
[----:B------:R-:W-:Y:S02]  /*1640*/  SHF.R.U32.HI R8, RZ, 0x1, R6 ;  /* 0x00000001ff087819 */ /* 0x000fe40000011606 */
[----:B------:R-:W-:-:S04]  /*1650*/  SEL R3, RZ, 0x1, !P0 ;  /* 0x00000001ff037807 */ /* 0x000fc80004000000 */
[----:B------:R-:W-:-:S04]  /*1660*/  LOP3.LUT R3, R3, 0x1, R8, 0xf8, !PT ;  /* 0x0000000103037812 */ /* 0x000fc800078ef808 */
[----:B------:R-:W-:-:S05]  /*1670*/  LOP3.LUT R3, R3, R6, RZ, 0xc0, !PT ;  /* 0x0000000603037212 */ /* 0x000fca00078ec0ff */
[----:B------:R-:W-:-:S05]  /*1680*/  IMAD.IADD R3, R8, 0x1, R3 ;  /* 0x0000000108037824 */ /* 0x000fca00078e0203 */
[----:B------:R-:W-:Y:S01]  /*1690*/  LOP3.LUT R0, R3, R0, RZ, 0xfc, !PT ;  /* 0x0000000003007212 */ /* 0x000fe200078efcff */
[----:B------:R-:W-:Y:S06]  /*16a0*/  BRA `(.L_x_20) ;  /* 0x0000000000107947 */ /* 0x000fec0003800000 */
.L_x_19:
[----:B------:R-:W-:-:S04]  /*16b0*/  LOP3.LUT R0, R0, 0x80000000, RZ, 0xc0, !PT ;  /* 0x8000000000007812 */ /* 0x000fc800078ec0ff */
[----:B------:R-:W-:Y:S01]  /*16c0*/  LOP3.LUT R0, R0, 0x7f800000, RZ, 0xfc, !PT ;  /* 0x7f80000000007812 */ /* 0x000fe200078efcff */
[----:B------:R-:W-:Y:S06]  /*16d0*/  BRA `(.L_x_20) ;  /* 0x0000000000047947 */ /* 0x000fec0003800000 */
.L_x_18:
[----:B------:R-:W-:-:S07]  /*16e0*/  IMAD R0, R7, 0x800000, R0 ;  /* 0x0080000007007824 */ /* 0x000fce00078e0200 */
.L_x_20:
[----:B------:R-:W-:Y:S05]  /*16f0*/  BSYNC.RECONVERGENT B2 ;  /* 0x0000000000027941 */ /* 0x000fea0003800200 */
.L_x_17:
[----:B------:R-:W-:Y:S05]  /*1700*/  BRA `(.L_x_21) ;  /* 0x0000000000207947 */ /* 0x000fea0003800000 */
.L_x_16:
[----:B------:R-:W-:-:S04]  /*1710*/  LOP3.LUT R0, R6, 0x80000000, R3, 0x48, !PT ;  /* 0x8000000006007812 */ /* 0x000fc800078e4803 */
[----:B------:R-:W-:Y:S01]  /*1720*/  LOP3.LUT R0, R0, 0x7f800000, RZ, 0xfc, !PT ;  /* 0x7f80000000007812 */ /* 0x000fe200078efcff */
[----:B------:R-:W-:Y:S06]  /*1730*/  BRA `(.L_x_21) ;  /* 0x0000000000147947 */ /* 0x000fec0003800000 */
.L_x_15:
[----:B------:R-:W-:Y:S01]  /*1740*/  LOP3.LUT R0, R6, 0x80000000, R3, 0x48, !PT ;  /* 0x8000000006007812 */ /* 0x000fe200078e4803 */
[----:B------:R-:W-:Y:S06]  /*1750*/  BRA `(.L_x_21) ;  /* 0x00000000000c7947 */ /* 0x000fec0003800000 */
.L_x_14:
[----:B------:R-:W0:Y:S01]  /*1760*/  MUFU.RSQ R0, -QNAN ;  /* 0xffc0000000007908 */ /* 0x000e220000001400 */
[----:B------:R-:W-:Y:S05]  /*1770*/  BRA `(.L_x_21) ;  /* 0x0000000000047947 */ /* 0x000fea0003800000 */
.L_x_13:
[----:B------:R-:W-:-:S07]  /*1780*/  FADD.FTZ R0, R3, R0 ;  /* 0x0000000003007221 */ /* 0x000fce0000010000 */
.L_x_21:
[----:B------:R-:W-:Y:S05]  /*1790*/  BSYNC.RECONVERGENT B1 ;  /* 0x0000000000017941 */ /* 0x000fea0003800200 */
.L_x_11:
[----:B------:R-:W-:-:S04]  /*17a0*/  IMAD.MOV.U32 R3, RZ, RZ, 0x0 ;  /* 0x00000000ff037424 */ /* 0x000fc800078e00ff */
[----:B0-----:R-:W-:Y:S05]  /*17b0*/  RET.REL.NODEC R2 `(_Z10idftKernelPK9ComplessoPfi) ;  /* 0xffffffe802107950 */ /* 0x001fea0003c3ffff */
.L_x_22:
[----:B------:R-:W-:-:S00]  /*17c0*/  BRA `(.L_x_22) ;  /* 0xfffffffc00fc7947 */ /* 0x000fc0000383ffff */
[----:B------:R-:W-:-:S00]  /*17d0*/  NOP ;  /* 0x0000000000007918 */ /* 0x000fc00000000000 */
        /* <DEDUP_REMOVED lines=10> */
.L_x_35:


//--------------------- .text._Z6filtroP9Complessoiii --------------------------
	.section	.text._Z6filtroP9Complessoiii,"ax",@progbits
	.align	128
        .global         _Z6filtroP9Complessoiii
        .type           _Z6filtroP9Complessoiii,@function
        .size           _Z6filtroP9Complessoiii,(.L_x_38 - _Z6filtroP9Complessoiii)
        .other          _Z6filtroP9Complessoiii,@"STO_CUDA_ENTRY STV_DEFAULT"
_Z6filtroP9Complessoiii:
.text._Z6filtroP9Complessoiii:
        /* <DEDUP_REMOVED lines=8> */
[----:B------:R-:W0:Y:S08]  /*0080*/  LDC R9, c[0x0][0x390] ;  /* 0x0000e400ff097b82 */ /* 0x000e300000000800 */
[----:B------:R-:W1:Y:S01]  /*0090*/  LDC R0, c[0x0][0x38c] ;  /* 0x0000e300ff007b82 */ /* 0x000e620000000800 */
[----:B0-----:R-:W-:-:S04]  /*00a0*/  IABS R7, R9 ;  /* 0x0000000900077213 */ /* 0x001fc80000000000 */
[----:B------:R-:W0:Y:S01]  /*00b0*/  I2F.RP R4, R7 ;  /* 0x0000000700047306 */ /* 0x000e220000209400 */
[----:B-1----:R-:W-:-:S07]  /*00c0*/  IMAD R0, R0, UR5, RZ ;  /* 0x0000000500007c24 */ /* 0x002fce000f8e02ff */
[----:B0-----:R-:W0:Y:S02]  /*00d0*/  MUFU.RCP R4, R4 ;  /* 0x0000000400047308 */ /* 0x001e240000001000 */
[----:B0-----:R-:W-:Y:S01]  /*00e0*/  VIADD R2, R4, 0xffffffe ;  /* 0x0ffffffe04027836 */ /* 0x001fe20000000000 */
[----:B------:R-:W-:Y:S02]  /*00f0*/  IABS R4, R0 ;  /* 0x0000000000047213 */ /* 0x000fe40000000000 */
[----:B------:R-:W-:-:S03]  /*0100*/  LOP3.LUT R0, R0, R9, RZ, 0x3c, !PT ;  /* 0x0000000900007212 */ /* 0x000fc600078e3cff */
[----:B------:R0:W1:Y:S01]  /*0110*/  F2I.FTZ.U32.TRUNC.NTZ R3, R2 ;  /* 0x0000000200037305 */ /* 0x000062000021f000 */
[----:B------:R-:W-:Y:S01]  /*0120*/  ISETP.GE.AND P1, PT, R0, RZ, PT ;  /* 0x000000ff0000720c */ /* 0x000fe20003f26270 */
[----:B0-----:R-:W-:Y:S02]  /*0130*/  HFMA2 R2, -RZ, RZ, 0, 0 ;  /* 0x00000000ff027431 */ /* 0x001fe400000001ff */
[----:B-1----:R-:W-:-:S04]  /*0140*/  IMAD.MOV R6, RZ, RZ, -R3 ;  /* 0x000000ffff067224 */ /* 0x002fc800078e0a03 */
[----:B------:R-:W-:-:S04]  /*0150*/  IMAD R11, R6, R7, RZ ;  /* 0x00000007060b7224 */ /* 0x000fc800078e02ff */
[----:B------:R-:W-:-:S06]  /*0160*/  IMAD.HI.U32 R3, R3, R11, R2 ;  /* 0x0000000b03037227 */ /* 0x000fcc00078e0002 */
[----:B------:R-:W-:-:S04]  /*0170*/  IMAD.HI.U32 R3, R3, R4, RZ ;  /* 0x0000000403037227 */ /* 0x000fc800078e00ff */
[----:B------:R-:W-:-:S04]  /*0180*/  IMAD.MOV R6, RZ, RZ, -R3 ;  /* 0x000000ffff067224 */ /* 0x000fc800078e0a03 */
[----:B------:R-:W-:-:S05]  /*0190*/  IMAD R2, R7, R6, R4 ;  /* 0x0000000607027224 */ /* 0x000fca00078e0204 */
[----:B------:R-:W-:-:S13]  /*01a0*/  ISETP.GT.U32.AND P2, PT, R7, R2, PT ;  /* 0x000000020700720c */ /* 0x000fda0003f44070 */
[----:B------:R-:W-:Y:S01]  /*01b0*/  @!P2 IMAD.IADD R2, R2, 0x1, -R7 ;  /* 0x000000010202a824 */ /* 0x000fe200078e0a07 */
[----:B------:R-:W-:Y:S02]  /*01c0*/  @!P2 IADD3 R3, PT, PT, R3, 0x1, RZ ;  /* 0x000000010303a810 */ /* 0x000fe40007ffe0ff */
[----:B------:R-:W-:Y:S02]  /*01d0*/  ISETP.NE.AND P2, PT, R9, RZ, PT ;  /* 0x000000ff0900720c */ /* 0x000fe40003f45270 */
[----:B------:R-:W-:-:S13]  /*01e0*/  ISETP.GE.U32.AND P0, PT, R2, R7, PT ;  /* 0x000000070200720c */ /* 0x000fda0003f06070 */
[----:B------:R-:W-:-:S05]  /*01f0*/  @P0 VIADD R3, R3, 0x1 ;  /* 0x0000000103030836 */ /* 0x000fca0000000000 */
[----:B------:R-:W-:Y:S02]  /*0200*/  @!P1 IADD3 R3, PT, PT, -R3, RZ, RZ ;  /* 0x000000ff03039210 */ /* 0x000fe40007ffe1ff */
[----:B------:R-:W-:-:S04]  /*0210*/  @!P2 LOP3.LUT R3, RZ, R9, RZ, 0x33, !PT ;  /* 0x00000009ff03a212 */ /* 0x000fc800078e33ff */
[----:B------:R-:W-:-:S04]  /*0220*/  IADD3 R0, PT, PT, -R3, UR5, RZ ;  /* 0x0000000503007c10 */ /* 0x000fc8000fffe1ff */
[----:B------:R-:W-:-:S04]  /*0230*/  ISETP.GE.AND P0, PT, R5, R0, PT ;  /* 0x000000000500720c */ /* 0x000fc80003f06270 */
[----:B------:R-:W-:-:S13]  /*0240*/  ISETP.LE.OR P0, PT, R5, R3, P0 ;  /* 0x000000030500720c */ /* 0x000fda0000703670 */
[----:B------:R-:W-:Y:S05]  /*0250*/  @P0 EXIT ;  /* 0x000000000000094d */ /* 0x000fea0003800000 */
[----:B------:R-:W0:Y:S01]  /*0260*/  LDC.64 R2, c[0x0][0x380] ;  /* 0x0000e000ff027b82 */ /* 0x000e220000000a00 */
[----:B------:R-:W1:Y:S01]  /*0270*/  LDCU.64 UR4, c[0x0][0x358] ;  /* 0x00006b00ff0477ac */ /* 0x000e620008000a00 */
[----:B0-----:R-:W-:-:S05]  /*0280*/  IMAD.WIDE R2, R5, 0x8, R2 ;  /* 0x0000000805027825 */ /* 0x001fca00078e0202 */
[----:B-1----:R-:W-:Y:S01]  /*0290*/  STG.E.64 desc[UR4][R2.64], RZ ;  /* 0x000000ff02007986 */ /* 0x002fe2000c101b04 */
[----:B------:R-:W-:Y:S05]  /*02a0*/  EXIT ;  /* 0x000000000000794d */ /* 0x000fea0003800000 */
.L_x_23:
        /* <DEDUP_REMOVED lines=13> */
.L_x_38:


//--------------------- .text._Z9dftKernelPKfP9Complessoi --------------------------
	.section	.text._Z9dftKernelPKfP9Complessoi,"ax",@progbits
	.align	128
        .global         _Z9dftKernelPKfP9Complessoi
        .type           _Z9dftKernelPKfP9Complessoi,@function
        .size           _Z9dftKernelPKfP9Complessoi,(.L_x_36 - _Z9dftKernelPKfP9Complessoi)
        .other          _Z9dftKernelPKfP9Complessoi,@"STO_CUDA_ENTRY STV_DEFAULT"
_Z9dftKernelPKfP9Complessoi:
.text._Z9dftKernelPKfP9Complessoi:
        /* <DEDUP_REMOVED lines=10> */
[----:B------:R-:W-:Y:S01]  /*00a0*/  CS2R R8, SRZ ;  /* 0x0000000000087805 */ /* 0x000fe2000001ff00 */
[----:B------:R-:W-:Y:S01]  /*00b0*/  UISETP.GE.AND UP0, UPT, UR6, 0x1, UPT ;  /* 0x000000010600788c */ /* 0x000fe2000bf06270 */
[----:B0-----:R-:W-:-:S05]  /*00c0*/  IMAD.WIDE R4, R15, 0x8, R4 ;  /* 0x000000080f047825 */ /* 0x001fca00078e0204 */
[----:B-1----:R0:W-:Y:S03]  /*00d0*/  STG.E.64 desc[UR4][R4.64], RZ ;  /* 0x000000ff04007986 */ /* 0x0021e6000c101b04 */
        /* <DEDUP_REMOVED lines=22> */
[----:B0-----:R-:W-:Y:S05]  /*0240*/  CALL.REL.NOINC `($__internal_2_$__cuda_sm20_div_rn_f64_full) ;  /* 0x00000004009c7944 */ /* 0x001fea0003c00000 */
[----:B------:R-:W-:Y:S01]  /*0250*/  IMAD.MOV.U32 R2, RZ, RZ, R12 ;  /* 0x000000ffff027224 */ /* 0x000fe200078e000c */
[----:B------:R-:W-:-:S07]  /*0260*/  MOV R3, R13 ;  /* 0x0000000d00037202 */ /* 0x000fce0000000f00 */
.L_x_26:
[----:B------:R-:W-:Y:S05]  /*0270*/  BSYNC.RECONVERGENT B0 ;  /* 0x0000000000007941 */ /* 0x000fea0003800200 */
.L_x_25:
[----:B------:R-:W1:Y:S01]  /*0280*/  LDC.64 R6, c[0x0][0x380] ;  /* 0x0000e000ff067b82 */ /* 0x000e620000000a00 */
[----:B------:R2:W3:Y:S01]  /*0290*/  F2F.F32.F64 R2, R2 ;  /* 0x0000000200027310 */ /* 0x0004e20000301000 */
[----:B------:R-:W-:Y:S01]  /*02a0*/  IMAD.MOV.U32 R11, RZ, RZ, RZ ;  /* 0x000000ffff0b7224 */ /* 0x000fe200078e00ff */
[----:B------:R-:W-:Y:S01]  /*02b0*/  CS2R R8, SRZ ;  /* 0x0000000000087805 */ /* 0x000fe2000001ff00 */
[----:B------:R-:W4:Y:S06]  /*02c0*/  LDCU UR7, c[0x0][0x390] ;  /* 0x00007200ff0777ac */ /* 0x000f2c0008000800 */
.L_x_27:
[----:B-1----:R-:W-:-:S05]  /*02d0*/  IMAD.WIDE.U32 R16, R11, 0x4, R6 ;  /* 0x000000040b107825 */ /* 0x002fca00078e0006 */
[----:B------:R-:W5:Y:S04]  /*02e0*/  LDG.E R21, desc[UR4][R16.64] ;  /* 0x0000000410157981 */ /* 0x000f68000c1e1900 */
[----:B------:R-:W4:Y:S04]  /*02f0*/  LDG.E R19, desc[UR4][R16.64+0x4] ;  /* 0x0000040410137981 */ /* 0x000f28000c1e1900 */
[----:B------:R-:W4:Y:S04]  /*0300*/  LDG.E R18, desc[UR4][R16.64+0x8] ;  /* 0x0000080410127981 */ /* 0x000f28000c1e1900 */
[----:B------:R-:W4:Y:S04]  /*0310*/  LDG.E R0, desc[UR4][R16.64+0xc] ;  /* 0x00000c0410007981 */ /* 0x000f28000c1e1900 */
[----:B--2---:R-:W2:Y:S04]  /*0320*/  LDG.E R3, desc[UR4][R16.64+0x10] ;  /* 0x0000100410037981 */ /* 0x004ea8000c1e1900 */
[----:B------:R-:W2:Y:S04]  /*0330*/  LDG.E R14, desc[UR4][R16.64+0x14] ;  /* 0x00001404100e7981 */ /* 0x000ea8000c1e1900 */
[----:B------:R-:W2:Y:S04]  /*0340*/  LDG.E R13, desc[UR4][R16.64+0x18] ;  /* 0x00001804100d7981 */ /* 0x000ea8000c1e1900 */
[----:B------:R-:W2:Y:S04]  /*0350*/  LDG.E R12, desc[UR4][R16.64+0x1c] ;  /* 0x00001c04100c7981 */ /* 0x000ea8000c1e1900 */
[----:B------:R-:W2:Y:S04]  /*0360*/  LDG.E R10, desc[UR4][R16.64+0x20] ;  /* 0x00002004100a7981 */ /* 0x000ea8000c1e1900 */
[----:B------:R1:W2:Y:S01]  /*0370*/  LDG.E R15, desc[UR4][R16.64+0x24] ;  /* 0x00002404100f7981 */ /* 0x0002a2000c1e1900 */
[----:B------:R-:W-:Y:S01]  /*0380*/  I2FP.F32.U32 R23, R11 ;  /* 0x0000000b00177245 */ /* 0x000fe20000201000 */
[----:B------:R-:W-:-:S04]  /*0390*/  VIADD R20, R11, 0x1 ;  /* 0x000000010b147836 */ /* 0x000fc80000000000 */
[----:B---3--:R-:W-:-:S04]  /*03a0*/  FMUL R23, R2, R23 ;  /* 0x0000001702177220 */ /* 0x008fc80000400000 */
[----:B------:R-:W-:Y:S01]  /*03b0*/  FMUL.RZ R24, R23, 0.15915493667125701904 ;  /* 0x3e22f98317187820 */ /* 0x000fe2000040c000 */
[----:B------:R-:W-:Y:S02]  /*03c0*/  I2FP.F32.U32 R23, R20 ;  /* 0x0000001400177245 */ /* 0x000fe40000201000 */
[----:B------:R-:W-:Y:S01]  /*03d0*/  IADD3 R20, PT, PT, R11, 0x2, RZ ;  /* 0x000000020b147810 */ /* 0x000fe20007ffe0ff */
[----:B------:R-:W5:Y:S02]  /*03e0*/  MUFU.COS R25, R24 ;  /* 0x0000001800197308 */ /* 0x000f640000000000 */
[----:B------:R-:W-:Y:S01]  /*03f0*/  FMUL R23, R2, R23 ;  /* 0x0000001702177220 */ /* 0x000fe20000400000 */
[----:B------:R-:W-:-:S03]  /*0400*/  I2FP.F32.U32 R27, R20 ;  /* 0x00000014001b7245 */ /* 0x000fc60000201000 */
[----:B------:R-:W-:Y:S01]  /*0410*/  FMUL.RZ R26, R23, 0.15915493667125701904 ;  /* 0x3e22f983171a7820 */ /* 0x000fe2000040c000 */
[----:B------:R-:W-:Y:S01]  /*0420*/  VIADD R23, R11, 0x3 ;  /* 0x000000030b177836 */ /* 0x000fe20000000000 */
[----:B------:R3:W0:Y:S01]  /*0430*/  MUFU.SIN R22, R24 ;  /* 0x0000001800167308 */ /* 0x0006220000000400 */
[----:B------:R-:W-:-:S03]  /*0440*/  FMUL R27, R2, R27 ;  /* 0x0000001b021b7220 */ /* 0x000fc60000400000 */
[----:B------:R-:W-:Y:S01]  /*0450*/  I2FP.F32.U32 R23, R23 ;  /* 0x0000001700177245 */ /* 0x000fe20000201000 */
[----:B------:R-:W-:-:S03]  /*0460*/  FMUL.RZ R28, R27, 0.15915493667125701904 ;  /* 0x3e22f9831b1c7820 */ /* 0x000fc6000040c000 */
[----:B-1----:R-:W4:Y:S01]  /*0470*/  MUFU.COS R16, R26 ;  /* 0x0000001a00107308 */ /* 0x002f220000000000 */
[----:B---3--:R-:W-:-:S05]  /*0480*/  VIADD R24, R11, 0x4 ;  /* 0x000000040b187836 */ /* 0x008fca0000000000 */
[----:B------:R-:W-:Y:S02]  /*0490*/  I2FP.F32.U32 R29, R24 ;  /* 0x00000018001d7245 */ /* 0x000fe40000201000 */
[----:B------:R-:W-:Y:S01]  /*04a0*/  IADD3 R24, PT, PT, R11, 0x5, RZ ;  /* 0x000000050b187810 */ /* 0x000fe20007ffe0ff */
[----:B------:R1:W3:Y:S02]  /*04b0*/  MUFU.SIN R20, R26 ;  /* 0x0000001a00147308 */ /* 0x0002e40000000400 */
[----:B------:R-:W-:-:S04]  /*04c0*/  FMUL R29, R2, R29 ;  /* 0x0000001d021d7220 */ /* 0x000fc80000400000 */
[----:B------:R-:W-:Y:S02]  /*04d0*/  FMUL.RZ R29, R29, 0.15915493667125701904 ;  /* 0x3e22f9831d1d7820 */ /* 0x000fe4000040c000 */
[----:B------:R-:W-:Y:S01]  /*04e0*/  MUFU.SIN R17, R28 ;  /* 0x0000001c00117308 */ /* 0x000fe20000000400 */
[----:B-----5:R-:W-:Y:S01]  /*04f0*/  FFMA R25, R25, R21, R8 ;  /* 0x0000001519197223 */ /* 0x020fe20000000008 */
[----:B------:R-:W-:Y:S01]  /*0500*/  FMUL R8, R2, R23 ;  /* 0x0000001702087220 */ /* 0x000fe20000400000 */
[----:B0-----:R-:W-:-:S05]  /*0510*/  FFMA R27, R22, -R21, R9 ;  /* 0x80000015161b7223 */ /* 0x001fca0000000009 */
[----:B------:R0:W5:Y:S01]  /*0520*/  MUFU.COS R23, R28 ;  /* 0x0000001c00177308 */ /* 0x0001620000000000 */
[-C--:B----4-:R-:W-:Y:S01]  /*0530*/  FFMA R22, R16, R19.reuse, R25 ;  /* 0x0000001310167223 */ /* 0x090fe20000000019 */
[----:B------:R-:W-:Y:S01]  /*0540*/  I2FP.F32.U32 R25, R24 ;  /* 0x0000001800197245 */ /* 0x000fe20000201000 */
[----:B-1----:R-:W-:Y:S01]  /*0550*/  FMUL.RZ R26, R8, 0.15915493667125701904 ;  /* 0x3e22f983081a7820 */ /* 0x002fe2000040c000 */
[----:B------:R-:W-:Y:S02]  /*0560*/  VIADD R24, R11, 0x6 ;  /* 0x000000060b187836 */ /* 0x000fe40000000000 */
[----:B---3--:R-:W-:Y:S01]  /*0570*/  FFMA R20, R20, -R19, R27 ;  /* 0x8000001314147223 */ /* 0x008fe2000000001b */
[----:B------:R-:W-:Y:S01]  /*0580*/  FMUL R25, R2, R25 ;  /* 0x0000001902197220 */ /* 0x000fe20000400000 */
[----:B------:R-:W-:Y:S03]  /*0590*/  MUFU.SIN R9, R26 ;  /* 0x0000001a00097308 */ /* 0x000fe60000000400 */
[----:B0-----:R-:W-:Y:S01]  /*05a0*/  FMUL.RZ R28, R25, 0.15915493667125701904 ;  /* 0x3e22f983191c7820 */ /* 0x001fe2000040c000 */
[----:B------:R-:W-:Y:S01]  /*05b0*/  I2FP.F32.U32 R25, R24 ;  /* 0x0000001800197245 */ /* 0x000fe20000201000 */
[----:B------:R-:W-:-:S03]  /*05c0*/  VIADD R24, R11, 0x7 ;  /* 0x000000070b187836 */ /* 0x000fc60000000000 */
[----:B------:R0:W1:Y:S01]  /*05d0*/  MUFU.COS R21, R26 ;  /* 0x0000001a00157308 */ /* 0x0000620000000000 */
[----:B------:R-:W-:Y:S01]  /*05e0*/  FMUL R25, R2, R25 ;  /* 0x0000001902197220 */ /* 0x000fe20000400000 */
[----:B-----5:R-:W-:Y:S01]  /*05f0*/  FFMA R22, R23, R18, R22 ;  /* 0x0000001217167223 */ /* 0x020fe20000000016 */
[----:B------:R-:W-:Y:S01]  /*0600*/  I2FP.F32.U32 R27, R24 ;  /* 0x00000018001b7245 */ /* 0x000fe20000201000 */
[----:B------:R-:W-:-:S04]  /*0610*/  FFMA R24, R17, -R18, R20 ;  /* 0x8000001211187223 */ /* 0x000fc80000000014 */
[----:B------:R-:W-:Y:S01]  /*0620*/  MUFU.SIN R19, R28 ;  /* 0x0000001c00137308 */ /* 0x000fe20000000400 */
[----:B0-----:R-:W-:-:S04]  /*0630*/  FMUL R26, R2, R27 ;  /* 0x0000001b021a7220 */ /* 0x001fc80000400000 */
[----:B------:R-:W-:-:S03]  /*0640*/  FMUL.RZ R26, R26, 0.15915493667125701904 ;  /* 0x3e22f9831a1a7820 */ /* 0x000fc6000040c000 */
[----:B------:R0:W-:Y:S01]  /*0650*/  MUFU.COS R23, R28 ;  /* 0x0000001c00177308 */ /* 0x0001e20000000000 */
[----:B-1----:R-:W-:-:S07]  /*0660*/  FFMA R27, R21, R0, R22 ;  /* 0x00000000151b7223 */ /* 0x002fce0000000016 */
[----:B------:R-:W2:Y:S01]  /*0670*/  MUFU.COS R16, R29 ;  /* 0x0000001d00107308 */ /* 0x000ea20000000000 */
[----:B0-----:R-:W-:Y:S01]  /*0680*/  FMUL.RZ R28, R25, 0.15915493667125701904 ;  /* 0x3e22f983191c7820 */ /* 0x001fe2000040c000 */
[----:B------:R-:W-:-:S04]  /*0690*/  IADD3 R25, PT, PT, R11, 0x8, RZ ;  /* 0x000000080b197810 */ /* 0x000fc80007ffe0ff */
[----:B------:R-:W-:Y:S02]  /*06a0*/  I2FP.F32.U32 R25, R25 ;  /* 0x0000001900197245 */ /* 0x000fe40000201000 */
[----:B------:R0:W1:Y:S08]  /*06b0*/  MUFU.SIN R8, R29 ;  /* 0x0000001d00087308 */ /* 0x0000700000000400 */
[----:B------:R-:W3:Y:S01]  /*06c0*/  MUFU.SIN R18, R28 ;  /* 0x0000001c00127308 */ /* 0x000ee20000000400 */
[----:B0-----:R-:W-:Y:S01]  /*06d0*/  FFMA R29, R9, -R0, R24 ;  /* 0x80000000091d7223 */ /* 0x001fe20000000018 */
[----:B------:R-:W-:-:S02]  /*06e0*/  VIADD R9, R11, 0x9 ;  /* 0x000000090b097836 */ /* 0x000fc40000000000 */
[----:B------:R-:W-:Y:S01]  /*06f0*/  FMUL R0, R2, R25 ;  /* 0x0000001902007220 */ /* 0x000fe20000400000 */
[----:B--2---:R-:W-:Y:S01]  /*0700*/  FFMA R16, R16, R3, R27 ;  /* 0x0000000310107223 */ /* 0x004fe2000000001b */
[----:B------:R-:W-:Y:S01]  /*0710*/  VIADD R11, R11, 0xa ;  /* 0x0000000a0b0b7836 */ /* 0x000fe20000000000 */
[----:B------:R-:W-:Y:S01]  /*0720*/  I2FP.F32.U32 R21, R9 ;  /* 0x0000000900157245 */ /* 0x000fe20000201000 */
[----:B------:R-:W0:Y:S01]  /*0730*/  MUFU.COS R20, R28 ;  /* 0x0000001c00147308 */ /* 0x000e220000000000 */
[----:B------:R-:W-:Y:S01]  /*0740*/  FMUL.RZ R22, R0, 0.15915493667125701904 ;  /* 0x3e22f98300167820 */ /* 0x000fe2000040c000 */
[----:B-1----:R-:W-:Y:S01]  /*0750*/  FFMA R8, R8, -R3, R29 ;  /* 0x8000000308087223 */ /* 0x002fe2000000001d */
[-C--:B------:R-:W-:Y:S01]  /*0760*/  FFMA R23, R23, R14.reuse, R16 ;  /* 0x0000000e17177223 */ /* 0x080fe20000000010 */
[----:B------:R-:W-:Y:S01]  /*0770*/  FMUL R0, R2, R21 ;  /* 0x0000001502007220 */ /* 0x000fe20000400000 */
[----:B------:R-:W-:Y:S01]  /*0780*/  ISETP.GE.AND P0, PT, R11, UR7, PT ;  /* 0x000000070b007c0c */ /* 0x000fe2000bf06270 */
[----:B------:R-:W-:-:S02]  /*0790*/  FFMA R19, R19, -R14, R8 ;  /* 0x8000000e13137223 */ /* 0x000fc40000000008 */
[----:B------:R-:W1:Y:S01]  /*07a0*/  MUFU.SIN R17, R26 ;  /* 0x0000001a00117308 */ /* 0x000e620000000400 */
[----:B------:R-:W-:Y:S01]  /*07b0*/  FMUL.RZ R24, R0, 0.15915493667125701904 ;  /* 0x3e22f98300187820 */ /* 0x000fe2000040c000 */
[----:B---3--:R-:W-:-:S06]  /*07c0*/  FFMA R18, R18, -R13, R19 ;  /* 0x8000000d12127223 */ /* 0x008fcc0000000013 */
[----:B------:R-:W2:Y:S01]  /*07d0*/  MUFU.COS R25, R26 ;  /* 0x0000001a00197308 */ /* 0x000ea20000000000 */
[----:B0-----:R-:W-:-:S07]  /*07e0*/  FFMA R20, R20, R13, R23 ;  /* 0x0000000d14147223 */ /* 0x001fce0000000017 */
[----:B------:R-:W0:Y:S01]  /*07f0*/  MUFU.SIN R9, R22 ;  /* 0x0000001600097308 */ /* 0x000e220000000400 */
[----:B-1----:R-:W-:-:S07]  /*0800*/  FFMA R18, R17, -R12, R18 ;  /* 0x8000000c11127223 */ /* 0x002fce0000000012 */
[----:B------:R-:W1:Y:S01]  /*0810*/  MUFU.COS R21, R22 ;  /* 0x0000001600157308 */ /* 0x000e620000000000 */
[----:B--2---:R-:W-:-:S07]  /*0820*/  FFMA R20, R25, R12, R20 ;  /* 0x0000000c19147223 */ /* 0x004fce0000000014 */
[----:B------:R-:W2:Y:S01]  /*0830*/  MUFU.COS R0, R24 ;  /* 0x0000001800007308 */ /* 0x000ea20000000000 */
[----:B0-----:R-:W-:-:S07]  /*0840*/  FFMA R9, R9, -R10, R18 ;  /* 0x8000000a09097223 */ /* 0x001fce0000000012 */
[----:B------:R-:W0:Y:S01]  /*0850*/  MUFU.SIN R16, R24 ;  /* 0x0000001800107308 */ /* 0x000e220000000400 */
[----:B-1----:R-:W-:-:S04]  /*0860*/  FFMA R21, R21, R10, R20 ;  /* 0x0000000a15157223 */ /* 0x002fc80000000014 */
[-C--:B--2---:R-:W-:Y:S01]  /*0870*/  FFMA R8, R0, R15.reuse, R21 ;  /* 0x0000000f00087223 */ /* 0x084fe20000000015 */
[----:B0-----:R-:W-:Y:S01]  /*0880*/  FFMA R9, R16, -R15, R9 ;  /* 0x8000000f10097223 */ /* 0x001fe20000000009 */
[----:B------:R-:W-:Y:S06]  /*0890*/  @!P0 BRA `(.L_x_27) ;  /* 0xfffffff8008c8947 */ /* 0x000fec000383ffff */
.L_x_24:
[----:B------:R-:W-:Y:S01]  /*08a0*/  STG.E.64 desc[UR4][R4.64], R8 ;  /* 0x0000000804007986 */ /* 0x000fe2000c101b04 */
[----:B------:R-:W-:Y:S05]  /*08b0*/  EXIT ;  /* 0x000000000000794d */ /* 0x000fea0003800000 */
        .weak           $__internal_2_$__cuda_sm20_div_rn_f64_full
        .type           $__internal_2_$__cuda_sm20_div_rn_f64_full,@function
        .size           $__internal_2_$__cuda_sm20_div_rn_f64_full,(.L_x_36 - $__internal_2_$__cuda_sm20_div_rn_f64_full)
$__internal_2_$__cuda_sm20_div_rn_f64_full:
[C---:B------:R-:W-:Y:S01]  /*08c0*/  FSETP.GEU.AND P0, PT, |R7|.reuse, 1.469367938527859385e-39, PT ;  /* 0x001000000700780b */ /* 0x040fe20003f0e200 */
[----:B------:R-:W-:Y:S01]  /*08d0*/  IMAD.MOV.U32 R16, RZ, RZ, 0x1 ;  /* 0x00000001ff107424 */ /* 0x000fe200078e00ff */
[----:B------:R-:W-:Y:S01]  /*08e0*/  LOP3.LUT R2, R7, 0x800fffff, RZ, 0xc0, !PT ;  /* 0x800fffff07027812 */ /* 0x000fe200078ec0ff */
[----:B------:R-:W-:Y:S01]  /*08f0*/  BSSY.RECONVERGENT B1, `(.L_x_28) ;  /* 0x0000055000017945 */ /* 0x000fe20003800200 */
[C---:B------:R-:W-:Y:S02]  /*0900*/  FSETP.GEU.AND P2, PT, |R9|.reuse, 1.469367938527859385e-39, PT ;  /* 0x001000000900780b */ /* 0x040fe40003f4e200 */
[----:B------:R-:W-:Y:S02]  /*0910*/  LOP3.LUT R3, R2, 0x3ff00000, RZ, 0xfc, !PT ;  /* 0x3ff0000002037812 */ /* 0x000fe400078efcff */
[----:B------:R-:W-:Y:S02]  /*0920*/  MOV R2, R6 ;  /* 0x0000000600027202 */ /* 0x000fe40000000f00 */
[----:B------:R-:W-:-:S02]  /*0930*/  LOP3.LUT R12, R9, 0x7ff00000, RZ, 0xc0, !PT ;  /* 0x7ff00000090c7812 */ /* 0x000fc400078ec0ff */
[----:B------:R-:W-:Y:S01]  /*0940*/  LOP3.LUT R15, R7, 0x7ff00000, RZ, 0xc0, !PT ;  /* 0x7ff00000070f7812 */ /* 0x000fe200078ec0ff */
[----:B------:R-:W-:-:S03]  /*0950*/  @!P0 DMUL R2, R6, 8.98846567431157953865e+307 ;  /* 0x7fe0000006028828 */ /* 0x000fc60000000000 */
[C---:B------:R-:W-:Y:S01]  /*0960*/  ISETP.GE.U32.AND P1, PT, R12.reuse, R15, PT ;  /* 0x0000000f0c00720c */ /* 0x040fe20003f26070 */
[----:B------:R-:W-:Y:S01]  /*0970*/  @!P2 IMAD.MOV.U32 R18, RZ, RZ, RZ ;  /* 0x000000ffff12a224 */ /* 0x000fe200078e00ff */
[----:B------:R-:W-:Y:S01]  /*0980*/  @!P2 LOP3.LUT R13, R7, 0x7ff00000, RZ, 0xc0, !PT ;  /* 0x7ff00000070da812 */ /* 0x000fe200078ec0ff */
[----:B------:R-:W0:Y:S03]  /*0990*/  MUFU.RCP64H R17, R3 ;  /* 0x0000000300117308 */ /* 0x000e260000001800 */
[----:B------:R-:W-:Y:S01]  /*09a0*/  @!P2 ISETP.GE.U32.AND P3, PT, R12, R13, PT ;  /* 0x0000000d0c00a20c */ /* 0x000fe20003f66070 */
[----:B------:R-:W-:-:S05]  /*09b0*/  IMAD.MOV.U32 R13, RZ, RZ, 0x1ca00000 ;  /* 0x1ca00000ff0d7424 */ /* 0x000fca00078e00ff */
[----:B------:R-:W-:-:S04]  /*09c0*/  @!P2 SEL R19, R13, 0x63400000, !P3 ;  /* 0x634000000d13a807 */ /* 0x000fc80005800000 */
[----:B------:R-:W-:Y:S01]  /*09d0*/  @!P2 LOP3.LUT R19, R19, 0x80000000, R9, 0xf8, !PT ;  /* 0x800000001313a812 */ /* 0x000fe200078ef809 */
[----:B0-----:R-:W-:-:S03]  /*09e0*/  DFMA R10, R16, -R2, 1 ;  /* 0x3ff00000100a742b */ /* 0x001fc60000000802 */
[----:B------:R-:W-:-:S05]  /*09f0*/  @!P2 LOP3.LUT R19, R19, 0x100000, RZ, 0xfc, !PT ;  /* 0x001000001313a812 */ /* 0x000fca00078efcff */
[----:B------:R-:W-:-:S08]  /*0a00*/  DFMA R10, R10, R10, R10 ;  /* 0x0000000a0a0a722b */ /* 0x000fd0000000000a */
[----:B------:R-:W-:Y:S01]  /*0a10*/  DFMA R16, R16, R10, R16 ;  /* 0x0000000a1010722b */ /* 0x000fe20000000010 */
[----:B------:R-:W-:Y:S02]  /*0a20*/  SEL R11, R13, 0x63400000, !P1 ;  /* 0x634000000d0b7807 */ /* 0x000fe40004800000 */
[----:B------:R-:W-:Y:S02]  /*0a30*/  MOV R10, R8 ;  /* 0x00000008000a7202 */ /* 0x000fe40000000f00 */
[----:B------:R-:W-:-:S03]  /*0a40*/  LOP3.LUT R11, R11, 0x800fffff, R9, 0xf8, !PT ;  /* 0x800fffff0b0b7812 */ /* 0x000fc600078ef809 */
[----:B------:R-:W-:-:S03]  /*0a50*/  DFMA R20, R16, -R2, 1 ;  /* 0x3ff000001014742b */ /* 0x000fc60000000802 */
[----:B------:R-:W-:-:S05]  /*0a60*/  @!P2 DFMA R10, R10, 2, -R18 ;  /* 0x400000000a0aa82b */ /* 0x000fca0000000812 */
[----:B------:R-:W-:Y:S01]  /*0a70*/  DFMA R16, R16, R20, R16 ;  /* 0x000000141010722b */ /* 0x000fe20000000010 */
[----:B------:R-:W-:Y:S01]  /*0a80*/  IMAD.MOV.U32 R21, RZ, RZ, R12 ;  /* 0x000000ffff157224 */ /* 0x000fe200078e000c */
[----:B------:R-:W-:Y:S02]  /*0a90*/  MOV R20, R15 ;  /* 0x0000000f00147202 */ /* 0x000fe40000000f00 */
[----:B------:R-:W-:Y:S02]  /*0aa0*/  @!P0 LOP3.LUT R20, R3, 0x7ff00000, RZ, 0xc0, !PT ;  /* 0x7ff0000003148812 */ /* 0x000fe400078ec0ff */
[----:B------:R-:W-:Y:S02]  /*0ab0*/  @!P2 LOP3.LUT R21, R11, 0x7ff00000, RZ, 0xc0, !PT ;  /* 0x7ff000000b15a812 */ /* 0x000fe400078ec0ff */
[----:B------:R-:W-:Y:S01]  /*0ac0*/  DMUL R18, R16, R10 ;  /* 0x0000000a10127228 */ /* 0x000fe20000000000 */
[----:B------:R-:W-:Y:S02]  /*0ad0*/  VIADD R23, R20, 0xffffffff ;  /* 0xffffffff14177836 */ /* 0x000fe40000000000 */
[----:B------:R-:W-:-:S05]  /*0ae0*/  VIADD R22, R21, 0xffffffff ;  /* 0xffffffff15167836 */ /* 0x000fca0000000000 */
[----:B------:R-:W-:Y:S01]  /*0af0*/  DFMA R14, R18, -R2, R10 ;  /* 0x80000002120e722b */ /* 0x000fe2000000000a */
[----:B------:R-:W-:-:S04]  /*0b00*/  ISETP.GT.U32.AND P0, PT, R22, 0x7feffffe, PT ;  /* 0x7feffffe1600780c */ /* 0x000fc80003f04070 */
[----:B------:R-:W-:-:S03]  /*0b10*/  ISETP.GT.U32.OR P0, PT, R23, 0x7feffffe, P0 ;  /* 0x7feffffe1700780c */ /* 0x000fc60000704470 */
[----:B------:R-:W-:-:S10]  /*0b20*/  DFMA R14, R16, R14, R18 ;  /* 0x0000000e100e722b */ /* 0x000fd40000000012 */
[----:B------:R-:W-:Y:S05]  /*0b30*/  @P0 BRA `(.L_x_29) ;  /* 0x00000000006c0947 */ /* 0x000fea0003800000 */
[----:B------:R-:W-:-:S04]  /*0b40*/  LOP3.LUT R9, R7, 0x7ff00000, RZ, 0xc0, !PT ;  /* 0x7ff0000007097812 */ /* 0x000fc800078ec0ff */
[CC--:B------:R-:W-:Y:S02]  /*0b50*/  VIADDMNMX R8, R12.reuse, -R9.reuse, 0xb9600000, !PT ;  /* 0xb96000000c087446 */ /* 0x0c0fe40007800909 */
[----:B------:R-:W-:Y:S02]  /*0b60*/  ISETP.GE.U32.AND P0, PT, R12, R9, PT ;  /* 0x000000090c00720c */ /* 0x000fe40003f06070 */
[----:B------:R-:W-:Y:S02]  /*0b70*/  VIMNMX R8, PT, PT, R8, 0x46a00000, PT ;  /* 0x46a0000008087848 */ /* 0x000fe40003fe0100 */
[----:B------:R-:W-:-:S04]  /*0b80*/  SEL R13, R13, 0x63400000, !P0 ;  /* 0x634000000d0d7807 */ /* 0x000fc80004000000 */
[----:B------:R-:W-:Y:S01]  /*0b90*/  IADD3 R16, PT, PT, -R13, R8, RZ ;  /* 0x000000080d107210 */ /* 0x000fe20007ffe1ff */
[----:B------:R-:W-:-:S04]  /*0ba0*/  IMAD.MOV.U32 R8, RZ, RZ, RZ ;  /* 0x000000ffff087224 */ /* 0x000fc800078e00ff */
        /* <DEDUP_REMOVED lines=20> */
.L_x_29:
[----:B------:R-:W-:-:S14]  /*0cf0*/  DSETP.NAN.AND P0, PT, R8, R8, PT ;  /* 0x000000080800722a */ /* 0x000fdc0003f08000 */
[----:B------:R-:W-:Y:S05]  /*0d00*/  @P0 BRA `(.L_x_31) ;  /* 0x0000000000440947 */ /* 0x000fea0003800000 */
[----:B------:R-:W-:-:S14]  /*0d10*/  DSETP.NAN.AND P0, PT, R6, R6, PT ;  /* 0x000000060600722a */ /* 0x000fdc0003f08000 */
[----:B------:R-:W-:Y:S05]  /*0d20*/  @P0 BRA `(.L_x_32) ;  /* 0x0000000000300947 */ /* 0x000fea0003800000 */
[----:B------:R-:W-:Y:S01]  /*0d30*/  ISETP.NE.AND P0, PT, R21, R20, PT ;  /* 0x000000141500720c */ /* 0x000fe20003f05270 */
[----:B------:R-:W-:Y:S01]  /*0d40*/  IMAD.MOV.U32 R13, RZ, RZ, -0x80000 ;  /* 0xfff80000ff0d7424 */ /* 0x000fe200078e00ff */
[----:B------:R-:W-:-:S11]  /*0d50*/  MOV R12, 0x0 ;  /* 0x00000000000c7802 */ /* 0x000fd60000000f00 */
[----:B------:R-:W-:Y:S05]  /*0d60*/  @!P0 BRA `(.L_x_30) ;  /* 0x0000000000348947 */ /* 0x000fea0003800000 */
[----:B------:R-:W-:Y:S02]  /*0d70*/  ISETP.NE.AND P0, PT, R21, 0x7ff00000, PT ;  /* 0x7ff000001500780c */ /* 0x000fe40003f05270 */
[----:B------:R-:W-:Y:S02]  /*0d80*/  LOP3.LUT R13, R9, 0x80000000, R7, 0x48, !PT ;  /* 0x80000000090d7812 */ /* 0x000fe400078e4807 */
[----:B------:R-:W-:-:S13]  /*0d90*/  ISETP.EQ.OR P0, PT, R20, RZ, !P0 ;  /* 0x000000ff1400720c */ /* 0x000fda0004702670 */
[----:B------:R-:W-:Y:S02]  /*0da0*/  @P0 LOP3.LUT R2, R13, 0x7ff00000, RZ, 0xfc, !PT ;  /* 0x7ff000000d020812 */ /* 0x000fe400078efcff */
[----:B------:R-:W-:Y:S01]  /*0db0*/  @!P0 MOV R12, RZ ;  /* 0x000000ff000c8202 */ /* 0x000fe20000000f00 */
[----:B------:R-:W-:Y:S01]  /*0dc0*/  @P0 IMAD.MOV.U32 R12, RZ, RZ, RZ ;  /* 0x000000ffff0c0224 */ /* 0x000fe200078e00ff */
[----:B------:R-:W-:Y:S01]  /*0dd0*/  @P0 MOV R13, R2 ;  /* 0x00000002000d0202 */ /* 0x000fe20000000f00 */
[----:B------:R-:W-:Y:S06]  /*0de0*/  BRA `(.L_x_30) ;  /* 0x0000000000147947 */ /* 0x000fec0003800000 */
.L_x_32:
[----:B------:R-:W-:Y:S01]  /*0df0*/  LOP3.LUT R13, R7, 0x80000, RZ, 0xfc, !PT ;  /* 0x00080000070d7812 */ /* 0x000fe200078efcff */
[----:B------:R-:W-:Y:S01]  /*0e00*/  IMAD.MOV.U32 R12, RZ, RZ, R6 ;  /* 0x000000ffff0c7224 */ /* 0x000fe200078e0006 */
[----:B------:R-:W-:Y:S06]  /*0e10*/  BRA `(.L_x_30) ;  /* 0x0000000000087947 */ /* 0x000fec0003800000 */
.L_x_31:
[----:B------:R-:W-:Y:S02]  /*0e20*/  LOP3.LUT R13, R9, 0x80000, RZ, 0xfc, !PT ;  /* 0x00080000090d7812 */ /* 0x000fe400078efcff */
[----:B------:R-:W-:-:S07]  /*0e30*/  MOV R12, R8 ;  /* 0x00000008000c7202 */ /* 0x000fce0000000f00 */
.L_x_30:
[----:B------:R-:W-:Y:S05]  /*0e40*/  BSYNC.RECONVERGENT B1 ;  /* 0x0000000000017941 */ /* 0x000fea0003800200 */
.L_x_28:
[----:B------:R-:W-:Y:S02]  /*0e50*/  HFMA2 R3, -RZ, RZ, 0, 0 ;  /* 0x00000000ff037431 */ /* 0x000fe400000001ff */
[----:B------:R-:W-:-:S04]  /*0e60*/  IMAD.MOV.U32 R2, RZ, RZ, R0 ;  /* 0x000000ffff027224 */ /* 0x000fc800078e0000 */
[----:B------:R-:W-:Y:S05]  /*0e70*/  RET.REL.NODEC R2 `(_Z9dftKernelPKfP9Complessoi) ;  /* 0xfffffff002607950 */ /* 0x000fea0003c3ffff */
.L_x_33:
        /* <DEDUP_REMOVED lines=16> */
.L_x_36:


//--------------------- .nv.shared.reserved.0     --------------------------
	.section	.nv.shared.reserved.0,"aw",@nobits
	.weak		__nv_reservedSMEM_offset_0_alias
	.size		__nv_reservedSMEM_offset_0_alias, 0, 64
	.other		__nv_reservedSMEM_offset_0_alias,@"STO_CUDA_RESERVED_SHARED STV_DEFAULT"
__nv_reservedSMEM_offset_0_alias:
	.zero		0
	.zero		64


//--------------------- .nv.constant0._Z10idftKernelPK9ComplessoPfi --------------------------
	.section	.nv.constant0._Z10idftKernelPK9ComplessoPfi,"a",@progbits
	.sectionflags	@""
	.align	4
.nv.constant0._Z10idftKernelPK9ComplessoPfi:
	.zero		916


//--------------------- .nv.constant0._Z6filtroP9Complessoiii --------------------------
	.section	.nv.constant0._Z6filtroP9Complessoiii,"a",@progbits
	.sectionflags	@""
	.align	4
.nv.constant0._Z6filtroP9Complessoiii:
	.zero		916


//--------------------- .nv.constant0._Z9dftKernelPKfP9Complessoi --------------------------
	.section	.nv.constant0._Z9dftKernelPKfP9Complessoi,"a",@progbits
	.sectionflags	@""
	.align	4
.nv.constant0._Z9dftKernelPKfP9Complessoi:
	.zero		916


//--------------------- SYMBOLS --------------------------

	.type		.nv.reservedSmem.offset0,@object
	.size		.nv.reservedSmem.offset0,0x4
